//
// Generated by NVIDIA NVVM Compiler
//
// Compiler Build ID: CL-36424714
// Cuda compilation tools, release 13.0, V13.0.88
// Based on NVVM 20.0.0
//

.version 9.0
.target sm_100
.address_size 64

	// .globl	_Z16cumsumprodKernelPKfS0_PfS1_ii
.extern .func __assertfail
(
	.param .b64 __assertfail_param_0,
	.param .b64 __assertfail_param_1,
	.param .b32 __assertfail_param_2,
	.param .b64 __assertfail_param_3,
	.param .b64 __assertfail_param_4
)
;
// _ZZ16cumsumprodKernelPKfS0_PfS1_iiE3sum has been demoted
.global .align 1 .b8 __unnamed_1[60] = {118, 111, 105, 100, 32, 97, 99, 99, 117, 109, 117, 108, 97, 116, 101, 66, 108, 111, 99, 107, 83, 117, 109, 115, 73, 110, 112, 108, 97, 99, 101, 40, 102, 108, 111, 97, 116, 32, 42, 44, 32, 102, 108, 111, 97, 116, 32, 42, 44, 32, 105, 110, 116, 44, 32, 105, 110, 116, 41};
// _ZZ26accumulateBlockSumsInplacePfS_iiE3sum has been demoted
.extern .shared .align 16 .b8 smem[];
.global .align 1 .b8 $str[60] = {40, 98, 108, 111, 99, 107, 73, 100, 120, 46, 120, 32, 61, 61, 32, 48, 41, 32, 38, 38, 32, 40, 98, 108, 111, 99, 107, 73, 100, 120, 46, 121, 32, 61, 61, 32, 48, 41, 32, 38, 38, 32, 40, 98, 108, 111, 99, 107, 73, 100, 120, 46, 122, 32, 61, 61, 32, 48, 41};
.global .align 1 .b8 $str$1[27] = {47, 116, 109, 112, 47, 115, 97, 115, 115, 95, 99, 117, 95, 115, 109, 107, 56, 105, 110, 105, 115, 47, 107, 46, 99, 117};

.visible .entry _Z16cumsumprodKernelPKfS0_PfS1_ii(
	.param .u64 .ptr .align 1 _Z16cumsumprodKernelPKfS0_PfS1_ii_param_0,
	.param .u64 .ptr .align 1 _Z16cumsumprodKernelPKfS0_PfS1_ii_param_1,
	.param .u64 .ptr .align 1 _Z16cumsumprodKernelPKfS0_PfS1_ii_param_2,
	.param .u64 .ptr .align 1 _Z16cumsumprodKernelPKfS0_PfS1_ii_param_3,
	.param .u32 _Z16cumsumprodKernelPKfS0_PfS1_ii_param_4,
	.param .u32 _Z16cumsumprodKernelPKfS0_PfS1_ii_param_5
)
{
	.reg .pred 	%p<14>;
	.reg .b32 	%r<57>;
	.reg .b32 	%f<45>;
	.reg .b64 	%rd<25>;
	// demoted variable
	.shared .align 4 .f32 _ZZ16cumsumprodKernelPKfS0_PfS1_iiE3sum;
	ld.param.u64 	%rd5, [_Z16cumsumprodKernelPKfS0_PfS1_ii_param_0];
	ld.param.u64 	%rd6, [_Z16cumsumprodKernelPKfS0_PfS1_ii_param_1];
	ld.param.u64 	%rd7, [_Z16cumsumprodKernelPKfS0_PfS1_ii_param_2];
	ld.param.u64 	%rd4, [_Z16cumsumprodKernelPKfS0_PfS1_ii_param_3];
	ld.param.u32 	%r23, [_Z16cumsumprodKernelPKfS0_PfS1_ii_param_4];
	ld.param.u32 	%r24, [_Z16cumsumprodKernelPKfS0_PfS1_ii_param_5];
	cvta.to.global.u64 	%rd1, %rd7;
	cvta.to.global.u64 	%rd2, %rd6;
	cvta.to.global.u64 	%rd3, %rd5;
	mov.u32 	%r1, %tid.x;
	shr.u32 	%r25, %r1, 5;
	xor.b32  	%r2, %r25, %r1;
	mov.u32 	%r3, %ntid.x;
	setp.ne.s32 	%p1, %r1, 0;
	@%p1 bra 	$L__BB0_4;
	mov.u32 	%r4, %ctaid.x;
	setp.eq.s32 	%p2, %r4, 0;
	mov.f32 	%f42, 0f00000000;
	@%p2 bra 	$L__BB0_3;
	add.s32 	%r26, %r4, -1;
	cvta.to.global.u64 	%rd8, %rd4;
	mul.wide.u32 	%rd9, %r26, 4;
	add.s64 	%rd10, %rd8, %rd9;
	ld.global.f32 	%f42, [%rd10];
$L__BB0_3:
	st.shared.f32 	[_ZZ16cumsumprodKernelPKfS0_PfS1_iiE3sum], %f42;
$L__BB0_4:
	setp.lt.s32 	%p3, %r24, 1;
	@%p3 bra 	$L__BB0_27;
	mov.u32 	%r28, %ctaid.x;
	mul.lo.s32 	%r5, %r24, %r28;
	shl.b32 	%r29, %r1, 3;
	mov.u32 	%r30, smem;
	add.s32 	%r6, %r30, %r29;
	shl.b32 	%r31, %r3, 3;
	add.s32 	%r7, %r6, %r31;
	shl.b32 	%r32, %r2, 1;
	or.b32  	%r8, %r32, 1;
	shl.b32 	%r33, %r3, 4;
	add.s32 	%r9, %r30, %r33;
	shl.b32 	%r10, %r3, 1;
	mov.b32 	%r52, 0;
$L__BB0_6:
	add.s32 	%r34, %r52, %r5;
	mad.lo.s32 	%r12, %r34, %r10, %r1;
	setp.ge.s32 	%p4, %r12, %r23;
	@%p4 bra 	$L__BB0_8;
	mul.wide.s32 	%rd11, %r12, 4;
	add.s64 	%rd12, %rd3, %rd11;
	ld.global.f32 	%f12, [%rd12];
	st.shared.f32 	[%r6], %f12;
	add.s64 	%rd13, %rd2, %rd11;
	ld.global.f32 	%f43, [%rd13];
	bra.uni 	$L__BB0_9;
$L__BB0_8:
	mov.b32 	%r35, 1065353216;
	st.shared.u32 	[%r6], %r35;
	mov.f32 	%f43, 0f00000000;
$L__BB0_9:
	st.shared.f32 	[%r6+4], %f43;
	add.s32 	%r13, %r12, %r3;
	setp.ge.u32 	%p5, %r13, %r23;
	@%p5 bra 	$L__BB0_11;
	mul.wide.u32 	%rd14, %r13, 4;
	add.s64 	%rd15, %rd3, %rd14;
	ld.global.f32 	%f14, [%rd15];
	st.shared.f32 	[%r7], %f14;
	add.s64 	%rd16, %rd2, %rd14;
	ld.global.f32 	%f44, [%rd16];
	bra.uni 	$L__BB0_12;
$L__BB0_11:
	mov.b32 	%r36, 1065353216;
	st.shared.u32 	[%r7], %r36;
	mov.f32 	%f44, 0f00000000;
$L__BB0_12:
	st.shared.f32 	[%r7+4], %f44;
	bar.sync 	0;
	mov.b32 	%r53, 1;
	mov.u32 	%r54, %r3;
$L__BB0_13:
	setp.ge.u32 	%p6, %r2, %r54;
	@%p6 bra 	$L__BB0_15;
	mul.lo.s32 	%r38, %r53, %r8;
	add.s32 	%r39, %r38, %r53;
	shl.b32 	%r40, %r38, 3;
	add.s32 	%r42, %r30, %r40;
	ld.shared.v2.f32 	{%f15, %f16}, [%r42+-8];
	shl.b32 	%r43, %r39, 3;
	add.s32 	%r44, %r30, %r43;
	ld.shared.v2.f32 	{%f17, %f18}, [%r44+-8];
	fma.rn.f32 	%f19, %f16, %f17, %f18;
	mul.f32 	%f20, %f15, %f17;
	st.shared.v2.f32 	[%r44+-8], {%f20, %f19};
$L__BB0_15:
	bar.sync 	0;
	shr.u32 	%r16, %r54, 1;
	shl.b32 	%r53, %r53, 1;
	setp.gt.u32 	%p7, %r54, 1;
	mov.u32 	%r54, %r16;
	@%p7 bra 	$L__BB0_13;
	setp.ne.s32 	%p8, %r1, 0;
	ld.shared.v2.f32 	{%f8, %f7}, [%r9+-8];
	bar.sync 	0;
	@%p8 bra 	$L__BB0_18;
	mov.f32 	%f21, 0f00000000;
	mov.f32 	%f22, 0f3F800000;
	st.shared.v2.f32 	[%r9+-8], {%f22, %f21};
$L__BB0_18:
	bar.sync 	0;
	mov.b32 	%r55, 1;
	mov.u32 	%r56, %r3;
$L__BB0_19:
	setp.ge.s32 	%p9, %r2, %r55;
	@%p9 bra 	$L__BB0_21;
	mul.lo.s32 	%r46, %r56, %r8;
	shl.b32 	%r47, %r46, 3;
	add.s32 	%r49, %r30, %r47;
	ld.shared.v2.f32 	{%f23, %f24}, [%r49+-8];
	shl.b32 	%r50, %r56, 3;
	add.s32 	%r51, %r49, %r50;
	ld.shared.v2.f32 	{%f25, %f26}, [%r51+-8];
	st.shared.v2.f32 	[%r49+-8], {%f25, %f26};
	fma.rn.f32 	%f27, %f24, %f25, %f26;
	mul.f32 	%f28, %f23, %f25;
	st.shared.v2.f32 	[%r51+-8], {%f28, %f27};
$L__BB0_21:
	bar.sync 	0;
	shr.u32 	%r20, %r56, 1;
	shl.b32 	%r55, %r55, 1;
	setp.gt.u32 	%p10, %r56, 1;
	mov.u32 	%r56, %r20;
	@%p10 bra 	$L__BB0_19;
	setp.ge.s32 	%p11, %r12, %r23;
	ld.shared.f32 	%f9, [_ZZ16cumsumprodKernelPKfS0_PfS1_iiE3sum];
	@%p11 bra 	$L__BB0_24;
	mul.wide.s32 	%rd17, %r12, 4;
	add.s64 	%rd18, %rd2, %rd17;
	ld.global.f32 	%f29, [%rd18];
	ld.shared.v2.f32 	{%f30, %f31}, [%r6];
	fma.rn.f32 	%f32, %f9, %f30, %f31;
	add.s64 	%rd19, %rd3, %rd17;
	ld.global.f32 	%f33, [%rd19];
	fma.rn.f32 	%f34, %f33, %f32, %f29;
	add.s64 	%rd20, %rd1, %rd17;
	st.global.f32 	[%rd20], %f34;
$L__BB0_24:
	setp.ge.u32 	%p12, %r13, %r23;
	@%p12 bra 	$L__BB0_26;
	mul.wide.u32 	%rd21, %r13, 4;
	add.s64 	%rd22, %rd2, %rd21;
	ld.global.f32 	%f35, [%rd22];
	ld.shared.v2.f32 	{%f36, %f37}, [%r7];
	fma.rn.f32 	%f38, %f9, %f36, %f37;
	add.s64 	%rd23, %rd3, %rd21;
	ld.global.f32 	%f39, [%rd23];
	fma.rn.f32 	%f40, %f39, %f38, %f35;
	add.s64 	%rd24, %rd1, %rd21;
	st.global.f32 	[%rd24], %f40;
$L__BB0_26:
	fma.rn.f32 	%f41, %f8, %f9, %f7;
	st.shared.f32 	[_ZZ16cumsumprodKernelPKfS0_PfS1_iiE3sum], %f41;
	bar.sync 	0;
	add.s32 	%r52, %r52, 1;
	setp.ne.s32 	%p13, %r52, %r24;
	@%p13 bra 	$L__BB0_6;
$L__BB0_27:
	ret;

}
	// .globl	_Z18reduceSumsAndProdsPfS_S_S_ii
.visible .entry _Z18reduceSumsAndProdsPfS_S_S_ii(
	.param .u64 .ptr .align 1 _Z18reduceSumsAndProdsPfS_S_S_ii_param_0,
	.param .u64 .ptr .align 1 _Z18reduceSumsAndProdsPfS_S_S_ii_param_1,
	.param .u64 .ptr .align 1 _Z18reduceSumsAndProdsPfS_S_S_ii_param_2,
	.param .u64 .ptr .align 1 _Z18reduceSumsAndProdsPfS_S_S_ii_param_3,
	.param .u32 _Z18reduceSumsAndProdsPfS_S_S_ii_param_4,
	.param .u32 _Z18reduceSumsAndProdsPfS_S_S_ii_param_5
)
{
	.reg .pred 	%p<9>;
	.reg .b32 	%r<43>;
	.reg .b32 	%f<37>;
	.reg .b64 	%rd<18>;

	ld.param.u64 	%rd5, [_Z18reduceSumsAndProdsPfS_S_S_ii_param_0];
	ld.param.u64 	%rd6, [_Z18reduceSumsAndProdsPfS_S_S_ii_param_1];
	ld.param.u64 	%rd3, [_Z18reduceSumsAndProdsPfS_S_S_ii_param_2];
	ld.param.u64 	%rd4, [_Z18reduceSumsAndProdsPfS_S_S_ii_param_3];
	ld.param.u32 	%r18, [_Z18reduceSumsAndProdsPfS_S_S_ii_param_4];
	ld.param.u32 	%r19, [_Z18reduceSumsAndProdsPfS_S_S_ii_param_5];
	cvta.to.global.u64 	%rd1, %rd6;
	cvta.to.global.u64 	%rd2, %rd5;
	mov.u32 	%r1, %tid.x;
	shr.u32 	%r20, %r1, 5;
	xor.b32  	%r2, %r20, %r1;
	mov.u32 	%r3, %ntid.x;
	setp.lt.s32 	%p1, %r19, 1;
	mov.f32 	%f29, 0f3F800000;
	mov.f32 	%f30, 0f00000000;
	@%p1 bra 	$L__BB1_15;
	mov.u32 	%r22, %ctaid.x;
	mul.lo.s32 	%r4, %r19, %r22;
	shl.b32 	%r23, %r1, 3;
	mov.u32 	%r24, smem;
	add.s32 	%r5, %r24, %r23;
	shl.b32 	%r25, %r3, 3;
	add.s32 	%r6, %r5, %r25;
	shl.b32 	%r26, %r2, 1;
	or.b32  	%r7, %r26, 1;
	shl.b32 	%r27, %r3, 4;
	add.s32 	%r8, %r24, %r27;
	shl.b32 	%r9, %r3, 1;
	mov.f32 	%f30, 0f00000000;
	mov.f32 	%f29, 0f3F800000;
	mov.b32 	%r40, 0;
$L__BB1_2:
	add.s32 	%r28, %r40, %r4;
	mad.lo.s32 	%r11, %r28, %r9, %r1;
	setp.ge.s32 	%p2, %r11, %r18;
	@%p2 bra 	$L__BB1_4;
	mul.wide.s32 	%rd7, %r11, 4;
	add.s64 	%rd8, %rd2, %rd7;
	ld.global.f32 	%f18, [%rd8];
	st.shared.f32 	[%r5], %f18;
	add.s64 	%rd9, %rd1, %rd7;
	ld.global.f32 	%f31, [%rd9];
	bra.uni 	$L__BB1_5;
$L__BB1_4:
	mov.b32 	%r29, 1065353216;
	st.shared.u32 	[%r5], %r29;
	mov.f32 	%f31, 0f00000000;
$L__BB1_5:
	st.shared.f32 	[%r5+4], %f31;
	add.s32 	%r12, %r11, %r3;
	setp.ge.u32 	%p3, %r12, %r18;
	@%p3 bra 	$L__BB1_7;
	mul.wide.u32 	%rd10, %r12, 4;
	add.s64 	%rd11, %rd2, %rd10;
	ld.global.f32 	%f20, [%rd11];
	st.shared.f32 	[%r6], %f20;
	add.s64 	%rd12, %rd1, %rd10;
	ld.global.f32 	%f32, [%rd12];
	bra.uni 	$L__BB1_8;
$L__BB1_7:
	mov.b32 	%r30, 1065353216;
	st.shared.u32 	[%r6], %r30;
	mov.f32 	%f32, 0f00000000;
$L__BB1_8:
	st.shared.f32 	[%r6+4], %f32;
	bar.sync 	0;
	mov.b32 	%r41, 1;
	mov.u32 	%r42, %r3;
$L__BB1_9:
	setp.ge.u32 	%p4, %r2, %r42;
	@%p4 bra 	$L__BB1_11;
	mul.lo.s32 	%r32, %r41, %r7;
	add.s32 	%r33, %r32, %r41;
	shl.b32 	%r34, %r32, 3;
	add.s32 	%r36, %r24, %r34;
	ld.shared.v2.f32 	{%f21, %f22}, [%r36+-8];
	shl.b32 	%r37, %r33, 3;
	add.s32 	%r38, %r24, %r37;
	ld.shared.v2.f32 	{%f23, %f24}, [%r38+-8];
	fma.rn.f32 	%f25, %f22, %f23, %f24;
	mul.f32 	%f26, %f21, %f23;
	st.shared.v2.f32 	[%r38+-8], {%f26, %f25};
$L__BB1_11:
	bar.sync 	0;
	shr.u32 	%r15, %r42, 1;
	shl.b32 	%r41, %r41, 1;
	setp.gt.u32 	%p5, %r42, 1;
	mov.u32 	%r42, %r15;
	@%p5 bra 	$L__BB1_9;
	setp.ne.s32 	%p6, %r1, 0;
	@%p6 bra 	$L__BB1_14;
	ld.shared.v2.f32 	{%f27, %f28}, [%r8+-8];
	fma.rn.f32 	%f30, %f30, %f27, %f28;
	mul.f32 	%f29, %f29, %f27;
$L__BB1_14:
	add.s32 	%r40, %r40, 1;
	setp.ne.s32 	%p7, %r40, %r19;
	@%p7 bra 	$L__BB1_2;
$L__BB1_15:
	bar.sync 	0;
	setp.ne.s32 	%p8, %r1, 0;
	@%p8 bra 	$L__BB1_17;
	mov.u32 	%r39, %ctaid.x;
	cvta.to.global.u64 	%rd13, %rd4;
	mul.wide.u32 	%rd14, %r39, 4;
	add.s64 	%rd15, %rd13, %rd14;
	st.global.f32 	[%rd15], %f29;
	cvta.to.global.u64 	%rd16, %rd3;
	add.s64 	%rd17, %rd16, %rd14;
	st.global.f32 	[%rd17], %f30;
$L__BB1_17:
	ret;

}
	// .globl	_Z26accumulateBlockSumsInplacePfS_ii
.visible .entry _Z26accumulateBlockSumsInplacePfS_ii(
	.param .u64 .ptr .align 1 _Z26accumulateBlockSumsInplacePfS_ii_param_0,
	.param .u64 .ptr .align 1 _Z26accumulateBlockSumsInplacePfS_ii_param_1,
	.param .u32 _Z26accumulateBlockSumsInplacePfS_ii_param_2,
	.param .u32 _Z26accumulateBlockSumsInplacePfS_ii_param_3
)
{
	.reg .pred 	%p<15>;
	.reg .b32 	%r<58>;
	.reg .b32 	%f<43>;
	.reg .b64 	%rd<23>;
	// demoted variable
	.shared .align 4 .f32 _ZZ26accumulateBlockSumsInplacePfS_iiE3sum;
	ld.param.u64 	%rd3, [_Z26accumulateBlockSumsInplacePfS_ii_param_0];
	ld.param.u64 	%rd4, [_Z26accumulateBlockSumsInplacePfS_ii_param_1];
	ld.param.u32 	%r21, [_Z26accumulateBlockSumsInplacePfS_ii_param_2];
	ld.param.u32 	%r22, [_Z26accumulateBlockSumsInplacePfS_ii_param_3];
	cvta.to.global.u64 	%rd1, %rd3;
	cvta.to.global.u64 	%rd2, %rd4;
	mov.u32 	%r23, %ctaid.x;
	mov.u32 	%r24, %ctaid.y;
	or.b32  	%r25, %r23, %r24;
	mov.u32 	%r26, %ctaid.z;
	or.b32  	%r27, %r25, %r26;
	setp.eq.s32 	%p1, %r27, 0;
	@%p1 bra 	$L__BB2_2;
	mov.u64 	%rd5, $str;
	cvta.global.u64 	%rd6, %rd5;
	mov.u64 	%rd7, $str$1;
	cvta.global.u64 	%rd8, %rd7;
	mov.u64 	%rd9, __unnamed_1;
	cvta.global.u64 	%rd10, %rd9;
	{ // callseq 0, 0
	.param .b64 param0;
	st.param.b64 	[param0], %rd6;
	.param .b64 param1;
	st.param.b64 	[param1], %rd8;
	.param .b32 param2;
	st.param.b32 	[param2], 168;
	.param .b64 param3;
	st.param.b64 	[param3], %rd10;
	.param .b64 param4;
	st.param.b64 	[param4], 1;
	call.uni 
	__assertfail, 
	(
	param0, 
	param1, 
	param2, 
	param3, 
	param4
	);
	} // callseq 0
$L__BB2_2:
	mov.u32 	%r1, %tid.x;
	shr.u32 	%r28, %r1, 5;
	xor.b32  	%r2, %r28, %r1;
	mov.u32 	%r3, %ntid.x;
	setp.ne.s32 	%p2, %r1, 0;
	@%p2 bra 	$L__BB2_4;
	mov.b32 	%r29, 0;
	st.shared.u32 	[_ZZ26accumulateBlockSumsInplacePfS_iiE3sum], %r29;
$L__BB2_4:
	setp.lt.s32 	%p3, %r22, 1;
	@%p3 bra 	$L__BB2_29;
	shl.b32 	%r31, %r1, 3;
	mov.u32 	%r32, smem;
	add.s32 	%r4, %r32, %r31;
	shl.b32 	%r33, %r3, 3;
	add.s32 	%r5, %r4, %r33;
	shl.b32 	%r34, %r2, 1;
	or.b32  	%r6, %r34, 1;
	shl.b32 	%r35, %r3, 4;
	add.s32 	%r7, %r32, %r35;
	shl.b32 	%r8, %r3, 1;
	mov.b32 	%r53, 0;
$L__BB2_6:
	mad.lo.s32 	%r10, %r8, %r53, %r1;
	setp.ge.s32 	%p4, %r10, %r21;
	@%p4 bra 	$L__BB2_8;
	mul.wide.u32 	%rd11, %r10, 4;
	add.s64 	%rd12, %rd2, %rd11;
	ld.global.f32 	%f8, [%rd12];
	st.shared.f32 	[%r4], %f8;
	add.s64 	%rd13, %rd1, %rd11;
	ld.global.f32 	%f41, [%rd13];
	bra.uni 	$L__BB2_9;
$L__BB2_8:
	mov.b32 	%r36, 1065353216;
	st.shared.u32 	[%r4], %r36;
	mov.f32 	%f41, 0f00000000;
$L__BB2_9:
	st.shared.f32 	[%r4+4], %f41;
	add.s32 	%r11, %r10, %r3;
	setp.ge.u32 	%p5, %r11, %r21;
	@%p5 bra 	$L__BB2_11;
	mul.wide.u32 	%rd14, %r11, 4;
	add.s64 	%rd15, %rd2, %rd14;
	ld.global.f32 	%f10, [%rd15];
	st.shared.f32 	[%r5], %f10;
	add.s64 	%rd16, %rd1, %rd14;
	ld.global.f32 	%f42, [%rd16];
	bra.uni 	$L__BB2_12;
$L__BB2_11:
	mov.b32 	%r37, 1065353216;
	st.shared.u32 	[%r5], %r37;
	mov.f32 	%f42, 0f00000000;
$L__BB2_12:
	st.shared.f32 	[%r5+4], %f42;
	bar.sync 	0;
	mov.b32 	%r54, 1;
	mov.u32 	%r55, %r3;
$L__BB2_13:
	setp.ge.u32 	%p6, %r2, %r55;
	@%p6 bra 	$L__BB2_15;
	mul.lo.s32 	%r39, %r54, %r6;
	add.s32 	%r40, %r39, %r54;
	shl.b32 	%r41, %r39, 3;
	add.s32 	%r43, %r32, %r41;
	ld.shared.v2.f32 	{%f11, %f12}, [%r43+-8];
	shl.b32 	%r44, %r40, 3;
	add.s32 	%r45, %r32, %r44;
	ld.shared.v2.f32 	{%f13, %f14}, [%r45+-8];
	fma.rn.f32 	%f15, %f12, %f13, %f14;
	mul.f32 	%f16, %f11, %f13;
	st.shared.v2.f32 	[%r45+-8], {%f16, %f15};
$L__BB2_15:
	bar.sync 	0;
	shr.u32 	%r14, %r55, 1;
	shl.b32 	%r54, %r54, 1;
	setp.gt.u32 	%p7, %r55, 1;
	mov.u32 	%r55, %r14;
	@%p7 bra 	$L__BB2_13;
	setp.ne.s32 	%p8, %r1, 0;
	ld.shared.v2.f32 	{%f6, %f5}, [%r7+-8];
	bar.sync 	0;
	@%p8 bra 	$L__BB2_18;
	mov.f32 	%f17, 0f00000000;
	mov.f32 	%f18, 0f3F800000;
	st.shared.v2.f32 	[%r7+-8], {%f18, %f17};
$L__BB2_18:
	bar.sync 	0;
	mov.b32 	%r56, 1;
	mov.u32 	%r57, %r3;
$L__BB2_19:
	setp.ge.s32 	%p9, %r2, %r56;
	@%p9 bra 	$L__BB2_21;
	mul.lo.s32 	%r47, %r57, %r6;
	shl.b32 	%r48, %r47, 3;
	add.s32 	%r50, %r32, %r48;
	ld.shared.v2.f32 	{%f19, %f20}, [%r50+-8];
	shl.b32 	%r51, %r57, 3;
	add.s32 	%r52, %r50, %r51;
	ld.shared.v2.f32 	{%f21, %f22}, [%r52+-8];
	st.shared.v2.f32 	[%r50+-8], {%f21, %f22};
	fma.rn.f32 	%f23, %f20, %f21, %f22;
	mul.f32 	%f24, %f19, %f21;
	st.shared.v2.f32 	[%r52+-8], {%f24, %f23};
$L__BB2_21:
	bar.sync 	0;
	shr.u32 	%r18, %r57, 1;
	shl.b32 	%r56, %r56, 1;
	setp.gt.u32 	%p10, %r57, 1;
	mov.u32 	%r57, %r18;
	@%p10 bra 	$L__BB2_19;
	setp.ge.s32 	%p11, %r10, %r21;
	@%p11 bra 	$L__BB2_24;
	mul.wide.u32 	%rd17, %r10, 4;
	add.s64 	%rd18, %rd1, %rd17;
	ld.global.f32 	%f25, [%rd18];
	ld.shared.v2.f32 	{%f26, %f27}, [%r4];
	ld.shared.f32 	%f28, [_ZZ26accumulateBlockSumsInplacePfS_iiE3sum];
	fma.rn.f32 	%f29, %f28, %f26, %f27;
	add.s64 	%rd19, %rd2, %rd17;
	ld.global.f32 	%f30, [%rd19];
	fma.rn.f32 	%f31, %f30, %f29, %f25;
	st.global.f32 	[%rd18], %f31;
$L__BB2_24:
	setp.ge.u32 	%p12, %r11, %r21;
	@%p12 bra 	$L__BB2_26;
	mul.wide.u32 	%rd20, %r11, 4;
	add.s64 	%rd21, %rd1, %rd20;
	ld.global.f32 	%f32, [%rd21];
	ld.shared.v2.f32 	{%f33, %f34}, [%r5];
	ld.shared.f32 	%f35, [_ZZ26accumulateBlockSumsInplacePfS_iiE3sum];
	fma.rn.f32 	%f36, %f35, %f33, %f34;
	add.s64 	%rd22, %rd2, %rd20;
	ld.global.f32 	%f37, [%rd22];
	fma.rn.f32 	%f38, %f37, %f36, %f32;
	st.global.f32 	[%rd21], %f38;
$L__BB2_26:
	setp.ne.s32 	%p13, %r1, 0;
	@%p13 bra 	$L__BB2_28;
	ld.shared.f32 	%f39, [_ZZ26accumulateBlockSumsInplacePfS_iiE3sum];
	fma.rn.f32 	%f40, %f6, %f39, %f5;
	st.shared.f32 	[_ZZ26accumulateBlockSumsInplacePfS_iiE3sum], %f40;
$L__BB2_28:
	bar.sync 	0;
	add.s32 	%r53, %r53, 1;
	setp.ne.s32 	%p14, %r53, %r22;
	@%p14 bra 	$L__BB2_6;
$L__BB2_29:
	ret;

}


// ===== COMPILED SASS (sm_100) =====

	.target	sm_100

	.elftype	@"ET_EXEC"


//--------------------- .note.nv.tkinfo           --------------------------
	.section	.note.nv.tkinfo,"",@"SHT_NOTE"
	.sectionflags	@"SHF_NOTE_NV_TKINFO"
	.tkinfo
        /*0018*/ 	.word	0x00000002
        /*0030*/ 	.string	""
        /*0030*/ 	.string	"ptxas"
        /*0030*/ 	.string	"Cuda compilation tools, release 13.0, V13.0.88"
        /*0030*/ 	.string	"Build cuda_13.0.r13.0/compiler.36424714_0"
        /*0030*/ 	.string	"-arch sm_100 -m 64 "



//--------------------- .note.nv.cuinfo           --------------------------
	.section	.note.nv.cuinfo,"",@"SHT_NOTE"
	.sectionflags	@"SHF_NOTE_NV_CUINFO"
        /*0018*/ 	.short	0x0002
        /*001a*/ 	.short	0x0064
        /*001c*/ 	.short	0x0082
	.zero		2


//--------------------- .nv.info                  --------------------------
	.section	.nv.info,"",@"SHT_CUDA_INFO"
	.align	4


	//----- nvinfo : EIATTR_REGCOUNT
	.align		4
        /*0000*/ 	.byte	0x04, 0x2f
        /*0002*/ 	.short	(.L_4 - .L_3)
	.align		4
.L_3:
        /*0004*/ 	.word	index@(_Z16cumsumprodKernelPKfS0_PfS1_ii)
        /*0008*/ 	.word	0x0000001c


	//----- nvinfo : EIATTR_FRAME_SIZE
	.align		4
.L_4:
        /*000c*/ 	.byte	0x04, 0x11
        /*000e*/ 	.short	(.L_6 - .L_5)
	.align		4
.L_5:
        /*0010*/ 	.word	index@(_Z16cumsumprodKernelPKfS0_PfS1_ii)
        /*0014*/ 	.word	0x00000000


	//----- nvinfo : EIATTR_REGCOUNT
	.align		4
.L_6:
        /*0018*/ 	.byte	0x04, 0x2f
        /*001a*/ 	.short	(.L_8 - .L_7)
	.align		4
.L_7:
        /*001c*/ 	.word	index@(_Z18reduceSumsAndProdsPfS_S_S_ii)
        /*0020*/ 	.word	0x0000001a


	//----- nvinfo : EIATTR_FRAME_SIZE
	.align		4
.L_8:
        /*0024*/ 	.byte	0x04, 0x11
        /*0026*/ 	.short	(.L_10 - .L_9)
	.align		4
.L_9:
        /*0028*/ 	.word	index@(_Z18reduceSumsAndProdsPfS_S_S_ii)
        /*002c*/ 	.word	0x00000000


	//----- nvinfo : EIATTR_REGCOUNT
	.align		4
.L_10:
        /*0030*/ 	.byte	0x04, 0x2f
        /*0032*/ 	.short	(.L_12 - .L_11)
	.align		4
.L_11:
        /*0034*/ 	.word	index@(_Z26accumulateBlockSumsInplacePfS_ii)
        /*0038*/ 	.word	0x0000001c


	//----- nvinfo : EIATTR_FRAME_SIZE
	.align		4
.L_12:
        /*003c*/ 	.byte	0x04, 0x11
        /*003e*/ 	.short	(.L_14 - .L_13)
	.align		4
.L_13:
        /*0040*/ 	.word	index@(_Z26accumulateBlockSumsInplacePfS_ii)
        /*0044*/ 	.word	0x00000000


	//----- nvinfo : EIATTR_MIN_STACK_SIZE
	.align		4
.L_14:
        /*0048*/ 	.byte	0x04, 0x12
        /*004a*/ 	.short	(.L_16 - .L_15)
	.align		4
.L_15:
        /*004c*/ 	.word	index@(_Z26accumulateBlockSumsInplacePfS_ii)
        /*0050*/ 	.word	0x00000000


	//----- nvinfo : EIATTR_MIN_STACK_SIZE
	.align		4
.L_16:
        /*0054*/ 	.byte	0x04, 0x12
        /*0056*/ 	.short	(.L_18 - .L_17)
	.align		4
.L_17:
        /*0058*/ 	.word	index@(_Z18reduceSumsAndProdsPfS_S_S_ii)
        /*005c*/ 	.word	0x00000000


	//----- nvinfo : EIATTR_MIN_STACK_SIZE
	.align		4
.L_18:
        /*0060*/ 	.byte	0x04, 0x12
        /*0062*/ 	.short	(.L_20 - .L_19)
	.align		4
.L_19:
        /*0064*/ 	.word	index@(_Z16cumsumprodKernelPKfS0_PfS1_ii)
        /*0068*/ 	.word	0x00000000
.L_20:


//--------------------- .nv.compat                --------------------------
	.section	.nv.compat,"",@"SHT_CUDA_COMPAT_INFO"
	.align	4
        /*0000*/ 	.byte	0x02, 0x09, 0x00, 0x00, 0x02, 0x02, 0x01, 0x00, 0x02, 0x05, 0x05, 0x00, 0x03, 0x07, 0x01, 0x01
        /*0010*/ 	.byte	0x02, 0x03, 0x00, 0x00, 0x02, 0x06, 0x01, 0x00, 0x04, 0x0b, 0x08, 0x00, 0x09, 0x00, 0x00, 0x00
        /*0020*/ 	.byte	0x00, 0x00, 0x00, 0x00


//--------------------- .nv.info._Z26accumulateBlockSumsInplacePfS_ii --------------------------
	.section	.nv.info._Z26accumulateBlockSumsInplacePfS_ii,"",@"SHT_CUDA_INFO"
	.sectionflags	@""
	.align	4


	//----- nvinfo : EIATTR_CUDA_API_VERSION
	.align		4
        /*0000*/ 	.byte	0x04, 0x37
        /*0002*/ 	.short	(.L_22 - .L_21)
.L_21:
        /*0004*/ 	.word	0x00000082


	//----- nvinfo : EIATTR_KPARAM_INFO
	.align		4
.L_22:
        /*0008*/ 	.byte	0x04, 0x17
        /*000a*/ 	.short	(.L_24 - .L_23)
.L_23:
        /*000c*/ 	.word	0x00000000
        /*0010*/ 	.short	0x0003
        /*0012*/ 	.short	0x0014
        /*0014*/ 	.byte	0x00, 0xf0, 0x11, 0x00


	//----- nvinfo : EIATTR_KPARAM_INFO
	.align		4
.L_24:
        /*0018*/ 	.byte	0x04, 0x17
        /*001a*/ 	.short	(.L_26 - .L_25)
.L_25:
        /*001c*/ 	.word	0x00000000
        /*0020*/ 	.short	0x0002
        /*0022*/ 	.short	0x0010
        /*0024*/ 	.byte	0x00, 0xf0, 0x11, 0x00


	//----- nvinfo : EIATTR_KPARAM_INFO
	.align		4
.L_26:
        /*0028*/ 	.byte	0x04, 0x17
        /*002a*/ 	.short	(.L_28 - .L_27)
.L_27:
        /*002c*/ 	.word	0x00000000
        /*0030*/ 	.short	0x0001
        /*0032*/ 	.short	0x0008
        /*0034*/ 	.byte	0x00, 0xf5, 0x21, 0x00


	//----- nvinfo : EIATTR_KPARAM_INFO
	.align		4
.L_28:
        /*0038*/ 	.byte	0x04, 0x17
        /*003a*/ 	.short	(.L_30 - .L_29)
.L_29:
        /*003c*/ 	.word	0x00000000
        /*0040*/ 	.short	0x0000
        /*0042*/ 	.short	0x0000
        /*0044*/ 	.byte	0x00, 0xf5, 0x21, 0x00


	//----- nvinfo : EIATTR_SPARSE_MMA_MASK
	.align		4
.L_30:
        /*0048*/ 	.byte	0x03, 0x50
        /*004a*/ 	.short	0x0000


	//----- nvinfo : EIATTR_MAXREG_COUNT
	.align		4
        /*004c*/ 	.byte	0x03, 0x1b
        /*004e*/ 	.short	0x00ff


	//----- nvinfo : EIATTR_NUM_BARRIERS
	.align		4
        /*0050*/ 	.byte	0x02, 0x4c
        /*0052*/ 	.byte	0x01
	.zero		1


	//----- nvinfo : EIATTR_EXTERNS
	.align		4
        /*0054*/ 	.byte	0x04, 0x0f
        /*0056*/ 	.short	(.L_32 - .L_31)


	//   ....[0]....
	.align		4
.L_31:
        /*0058*/ 	.word	index@(__assertfail)


	//----- nvinfo : EIATTR_MERCURY_ISA_VERSION
	.align		4
.L_32:
        /*005c*/ 	.byte	0x03, 0x5f
        /*005e*/ 	.short	0x0101


	//----- nvinfo : EIATTR_VRC_CTA_INIT_COUNT
	.align		4
        /*0060*/ 	.byte	0x02, 0x4a
	.zero		1
	.zero		1


	//----- nvinfo : EIATTR_SYSCALL_OFFSETS
	.align		4
        /*0064*/ 	.byte	0x04, 0x46
        /*0066*/ 	.short	(.L_34 - .L_33)


	//   ....[0]....
.L_33:
        /*0068*/ 	.word	0x00000160


	//----- nvinfo : EIATTR_EXIT_INSTR_OFFSETS
	.align		4
.L_34:
        /*006c*/ 	.byte	0x04, 0x1c
        /*006e*/ 	.short	(.L_36 - .L_35)


	//   ....[0]....
.L_35:
        /*0070*/ 	.word	0x000001f0


	//   ....[1]....
        /*0074*/ 	.word	0x00000a30


	//----- nvinfo : EIATTR_CRS_STACK_SIZE
	.align		4
.L_36:
        /*0078*/ 	.byte	0x04, 0x1e
        /*007a*/ 	.short	(.L_38 - .L_37)
.L_37:
        /*007c*/ 	.word	0x00000000


	//----- nvinfo : EIATTR_CBANK_PARAM_SIZE
	.align		4
.L_38:
        /*0080*/ 	.byte	0x03, 0x19
        /*0082*/ 	.short	0x0018


	//----- nvinfo : EIATTR_PARAM_CBANK
	.align		4
        /*0084*/ 	.byte	0x04, 0x0a
        /*0086*/ 	.short	(.L_40 - .L_39)
	.align		4
.L_39:
        /*0088*/ 	.word	index@(.nv.constant0._Z26accumulateBlockSumsInplacePfS_ii)
        /*008c*/ 	.short	0x0380
        /*008e*/ 	.short	0x0018


	//----- nvinfo : EIATTR_SW_WAR
	.align		4
.L_40:
        /*0090*/ 	.byte	0x04, 0x36
        /*0092*/ 	.short	(.L_42 - .L_41)
.L_41:
        /*0094*/ 	.word	0x00000008
.L_42:


//--------------------- .nv.info._Z18reduceSumsAndProdsPfS_S_S_ii --------------------------
	.section	.nv.info._Z18reduceSumsAndProdsPfS_S_S_ii,"",@"SHT_CUDA_INFO"
	.sectionflags	@""
	.align	4


	//----- nvinfo : EIATTR_CUDA_API_VERSION
	.align		4
        /*0000*/ 	.byte	0x04, 0x37
        /*0002*/ 	.short	(.L_44 - .L_43)
.L_43:
        /*0004*/ 	.word	0x00000082


	//----- nvinfo : EIATTR_KPARAM_INFO
	.align		4
.L_44:
        /*0008*/ 	.byte	0x04, 0x17
        /*000a*/ 	.short	(.L_46 - .L_45)
.L_45:
        /*000c*/ 	.word	0x00000000
        /*0010*/ 	.short	0x0005
        /*0012*/ 	.short	0x0024
        /*0014*/ 	.byte	0x00, 0xf0, 0x11, 0x00


	//----- nvinfo : EIATTR_KPARAM_INFO
	.align		4
.L_46:
        /*0018*/ 	.byte	0x04, 0x17
        /*001a*/ 	.short	(.L_48 - .L_47)
.L_47:
        /*001c*/ 	.word	0x00000000
        /*0020*/ 	.short	0x0004
        /*0022*/ 	.short	0x0020
        /*0024*/ 	.byte	0x00, 0xf0, 0x11, 0x00


	//----- nvinfo : EIATTR_KPARAM_INFO
	.align		4
.L_48:
        /*0028*/ 	.byte	0x04, 0x17
        /*002a*/ 	.short	(.L_50 - .L_49)
.L_49:
        /*002c*/ 	.word	0x00000000
        /*0030*/ 	.short	0x0003
        /*0032*/ 	.short	0x0018
        /*0034*/ 	.byte	0x00, 0xf5, 0x21, 0x00


	//----- nvinfo : EIATTR_KPARAM_INFO
	.align		4
.L_50:
        /*0038*/ 	.byte	0x04, 0x17
        /*003a*/ 	.short	(.L_52 - .L_51)
.L_51:
        /*003c*/ 	.word	0x00000000
        /*0040*/ 	.short	0x0002
        /*0042*/ 	.short	0x0010
        /*0044*/ 	.byte	0x00, 0xf5, 0x21, 0x00


	//----- nvinfo : EIATTR_KPARAM_INFO
	.align		4
.L_52:
        /*0048*/ 	.byte	0x04, 0x17
        /*004a*/ 	.short	(.L_54 - .L_53)
.L_53:
        /*004c*/ 	.word	0x00000000
        /*0050*/ 	.short	0x0001
        /*0052*/ 	.short	0x0008
        /*0054*/ 	.byte	0x00, 0xf5, 0x21, 0x00


	//----- nvinfo : EIATTR_KPARAM_INFO
	.align		4
.L_54:
        /*0058*/ 	.byte	0x04, 0x17
        /*005a*/ 	.short	(.L_56 - .L_55)
.L_55:
        /*005c*/ 	.word	0x00000000
        /*0060*/ 	.short	0x0000
        /*0062*/ 	.short	0x0000
        /*0064*/ 	.byte	0x00, 0xf5, 0x21, 0x00


	//----- nvinfo : EIATTR_SPARSE_MMA_MASK
	.align		4
.L_56:
        /*0068*/ 	.byte	0x03, 0x50
        /*006a*/ 	.short	0x0000


	//----- nvinfo : EIATTR_MAXREG_COUNT
	.align		4
        /*006c*/ 	.byte	0x03, 0x1b
        /*006e*/ 	.short	0x00ff


	//----- nvinfo : EIATTR_NUM_BARRIERS
	.align		4
        /*0070*/ 	.byte	0x02, 0x4c
        /*0072*/ 	.byte	0x01
	.zero		1


	//----- nvinfo : EIATTR_MERCURY_ISA_VERSION
	.align		4
        /*0074*/ 	.byte	0x03, 0x5f
        /*0076*/ 	.short	0x0101


	//----- nvinfo : EIATTR_VRC_CTA_INIT_COUNT
	.align		4
        /*0078*/ 	.byte	0x02, 0x4a
	.zero		1
	.zero		1


	//----- nvinfo : EIATTR_EXIT_INSTR_OFFSETS
	.align		4
        /*007c*/ 	.byte	0x04, 0x1c
        /*007e*/ 	.short	(.L_58 - .L_57)


	//   ....[0]....
.L_57:
        /*0080*/ 	.word	0x00000510


	//   ....[1]....
        /*0084*/ 	.word	0x00000590


	//----- nvinfo : EIATTR_CRS_STACK_SIZE
	.align		4
.L_58:
        /*0088*/ 	.byte	0x04, 0x1e
        /*008a*/ 	.short	(.L_60 - .L_59)
.L_59:
        /*008c*/ 	.word	0x00000000


	//----- nvinfo : EIATTR_CBANK_PARAM_SIZE
	.align		4
.L_60:
        /*0090*/ 	.byte	0x03, 0x19
        /*0092*/ 	.short	0x0028


	//----- nvinfo : EIATTR_PARAM_CBANK
	.align		4
        /*0094*/ 	.byte	0x04, 0x0a
        /*0096*/ 	.short	(.L_62 - .L_61)
	.align		4
.L_61:
        /*0098*/ 	.word	index@(.nv.constant0._Z18reduceSumsAndProdsPfS_S_S_ii)
        /*009c*/ 	.short	0x0380
        /*009e*/ 	.short	0x0028


	//----- nvinfo : EIATTR_SW_WAR
	.align		4
.L_62:
        /*00a0*/ 	.byte	0x04, 0x36
        /*00a2*/ 	.short	(.L_64 - .L_63)
.L_63:
        /*00a4*/ 	.word	0x00000008
.L_64:


//--------------------- .nv.info._Z16cumsumprodKernelPKfS0_PfS1_ii --------------------------
	.section	.nv.info._Z16cumsumprodKernelPKfS0_PfS1_ii,"",@"SHT_CUDA_INFO"
	.sectionflags	@""
	.align	4


	//----- nvinfo : EIATTR_CUDA_API_VERSION
	.align		4
        /*0000*/ 	.byte	0x04, 0x37
        /*0002*/ 	.short	(.L_66 - .L_65)
.L_65:
        /*0004*/ 	.word	0x00000082


	//----- nvinfo : EIATTR_KPARAM_INFO
	.align		4
.L_66:
        /*0008*/ 	.byte	0x04, 0x17
        /*000a*/ 	.short	(.L_68 - .L_67)
.L_67:
        /*000c*/ 	.word	0x00000000
        /*0010*/ 	.short	0x0005
        /*0012*/ 	.short	0x0024
        /*0014*/ 	.byte	0x00, 0xf0, 0x11, 0x00


	//----- nvinfo : EIATTR_KPARAM_INFO
	.align		4
.L_68:
        /*0018*/ 	.byte	0x04, 0x17
        /*001a*/ 	.short	(.L_70 - .L_69)
.L_69:
        /*001c*/ 	.word	0x00000000
        /*0020*/ 	.short	0x0004
        /*0022*/ 	.short	0x0020
        /*0024*/ 	.byte	0x00, 0xf0, 0x11, 0x00


	//----- nvinfo : EIATTR_KPARAM_INFO
	.align		4
.L_70:
        /*0028*/ 	.byte	0x04, 0x17
        /*002a*/ 	.short	(.L_72 - .L_71)
.L_71:
        /*002c*/ 	.word	0x00000000
        /*0030*/ 	.short	0x0003
        /*0032*/ 	.short	0x0018
        /*0034*/ 	.byte	0x00, 0xf5, 0x21, 0x00


	//----- nvinfo : EIATTR_KPARAM_INFO
	.align		4
.L_72:
        /*0038*/ 	.byte	0x04, 0x17
        /*003a*/ 	.short	(.L_74 - .L_73)
.L_73:
        /*003c*/ 	.word	0x00000000
        /*0040*/ 	.short	0x0002
        /*0042*/ 	.short	0x0010
        /*0044*/ 	.byte	0x00, 0xf5, 0x21, 0x00


	//----- nvinfo : EIATTR_KPARAM_INFO
	.align		4
.L_74:
        /*0048*/ 	.byte	0x04, 0x17
        /*004a*/ 	.short	(.L_76 - .L_75)
.L_75:
        /*004c*/ 	.word	0x00000000
        /*0050*/ 	.short	0x0001
        /*0052*/ 	.short	0x0008
        /*0054*/ 	.byte	0x00, 0xf5, 0x21, 0x00


	//----- nvinfo : EIATTR_KPARAM_INFO
	.align		4
.L_76:
        /*0058*/ 	.byte	0x04, 0x17
        /*005a*/ 	.short	(.L_78 - .L_77)
.L_77:
        /*005c*/ 	.word	0x00000000
        /*0060*/ 	.short	0x0000
        /*0062*/ 	.short	0x0000
        /*0064*/ 	.byte	0x00, 0xf5, 0x21, 0x00


	//----- nvinfo : EIATTR_SPARSE_MMA_MASK
	.align		4
.L_78:
        /*0068*/ 	.byte	0x03, 0x50
        /*006a*/ 	.short	0x0000


	//----- nvinfo : EIATTR_MAXREG_COUNT
	.align		4
        /*006c*/ 	.byte	0x03, 0x1b
        /*006e*/ 	.short	0x00ff


	//----- nvinfo : EIATTR_NUM_BARRIERS
	.align		4
        /*0070*/ 	.byte	0x02, 0x4c
        /*0072*/ 	.byte	0x01
	.zero		1


	//----- nvinfo : EIATTR_MERCURY_ISA_VERSION
	.align		4
        /*0074*/ 	.byte	0x03, 0x5f
        /*0076*/ 	.short	0x0101


	//----- nvinfo : EIATTR_VRC_CTA_INIT_COUNT
	.align		4
        /*0078*/ 	.byte	0x02, 0x4a
	.zero		1
	.zero		1


	//----- nvinfo : EIATTR_EXIT_INSTR_OFFSETS
	.align		4
        /*007c*/ 	.byte	0x04, 0x1c
        /*007e*/ 	.short	(.L_80 - .L_79)


	//   ....[0]....
.L_79:
        /*0080*/ 	.word	0x00000180


	//   ....[1]....
        /*0084*/ 	.word	0x00000980


	//----- nvinfo : EIATTR_CRS_STACK_SIZE
	.align		4
.L_80:
        /*0088*/ 	.byte	0x04, 0x1e
        /*008a*/ 	.short	(.L_82 - .L_81)
.L_81:
        /*008c*/ 	.word	0x00000000


	//----- nvinfo : EIATTR_CBANK_PARAM_SIZE
	.align		4
.L_82:
        /*0090*/ 	.byte	0x03, 0x19
        /*0092*/ 	.short	0x0028


	//----- nvinfo : EIATTR_PARAM_CBANK
	.align		4
        /*0094*/ 	.byte	0x04, 0x0a
        /*0096*/ 	.short	(.L_84 - .L_83)
	.align		4
.L_83:
        /*0098*/ 	.word	index@(.nv.constant0._Z16cumsumprodKernelPKfS0_PfS1_ii)
        /*009c*/ 	.short	0x0380
        /*009e*/ 	.short	0x0028


	//----- nvinfo : EIATTR_SW_WAR
	.align		4
.L_84:
        /*00a0*/ 	.byte	0x04, 0x36
        /*00a2*/ 	.short	(.L_86 - .L_85)
.L_85:
        /*00a4*/ 	.word	0x00000008
.L_86:


//--------------------- .nv.callgraph             --------------------------
	.section	.nv.callgraph,"",@"SHT_CUDA_CALLGRAPH"
	.align	4
	.sectionentsize	8
	.align		4
        /*0000*/ 	.word	0x00000000
	.align		4
        /*0004*/ 	.word	0xffffffff
	.align		4
        /*0008*/ 	.word	index@(_Z26accumulateBlockSumsInplacePfS_ii)
	.align		4
        /*000c*/ 	.word	index@(__assertfail)
	.align		4
        /*0010*/ 	.word	0x00000000
	.align		4
        /*0014*/ 	.word	0xfffffffe
	.align		4
        /*0018*/ 	.word	0x00000000
	.align		4
        /*001c*/ 	.word	0xfffffffd
	.align		4
        /*0020*/ 	.word	0x00000000
	.align		4
        /*0024*/ 	.word	0xfffffffc


//--------------------- .nv.constant4             --------------------------
	.section	.nv.constant4,"a",@progbits
	.align	8
	.align		8
.nv.constant4:
        /*0000*/ 	.dword	__assertfail
	.align		8
        /*0008*/ 	.dword	__unnamed_1
	.align		8
        /*0010*/ 	.dword	$str
	.align		8
        /*0018*/ 	.dword	$str$1


//--------------------- .text._Z26accumulateBlockSumsInplacePfS_ii --------------------------
	.section	.text._Z26accumulateBlockSumsInplacePfS_ii,"ax",@progbits
	.align	128
        .global         _Z26accumulateBlockSumsInplacePfS_ii
        .type           _Z26accumulateBlockSumsInplacePfS_ii,@function
        .size           _Z26accumulateBlockSumsInplacePfS_ii,(.L_x_28 - _Z26accumulateBlockSumsInplacePfS_ii)
        .other          _Z26accumulateBlockSumsInplacePfS_ii,@"STO_CUDA_ENTRY STV_DEFAULT"
_Z26accumulateBlockSumsInplacePfS_ii:
.text._Z26accumulateBlockSumsInplacePfS_ii:
[----:B------:R-:W0:Y:S08]  /*0000*/  LDC R1, c[0x0][0x37c] ;  /* 0x0000df00ff017b82 */ /* 0x000e300000000800 */
[----:B------:R-:W-:Y:S01]  /*0010*/  S2UR UR4, SR_CTAID.X ;  /* 0x00000000000479c3 */ /* 0x000fe20000002500 */
[----:B------:R-:W1:Y:S07]  /*0020*/  LDCU.64 UR36, c[0x0][0x358] ;  /* 0x00006b00ff2477ac */ /* 0x000e6e0008000a00 */
[----:B------:R-:W-:Y:S08]  /*0030*/  S2UR UR5, SR_CTAID.Y ;  /* 0x00000000000579c3 */ /* 0x000ff00000002600 */
[----:B------:R-:W2:Y:S02]  /*0040*/  S2UR UR6, SR_CTAID.Z ;  /* 0x00000000000679c3 */ /* 0x000ea40000002700 */
[----:B--2---:R-:W-:-:S09]  /*0050*/  ULOP3.LUT UP0, URZ, UR6, UR4, UR5, 0xfe, !UPT ;  /* 0x0000000406ff7292 */ /* 0x004fd2000f80fe05 */
[----:B01----:R-:W-:Y:S05]  /*0060*/  BRA.U !UP0, `(.L_x_0) ;  /* 0x0000000108407547 */ /* 0x003fea000b800000 */
[----:B------:R-:W-:Y:S01]  /*0070*/  MOV R0, 0x0 ;  /* 0x0000000000007802 */ /* 0x000fe20000000f00 */
[----:B------:R-:W0:Y:S01]  /*0080*/  LDCU.64 UR4, c[0x4][0x10] ;  /* 0x01000200ff0477ac */ /* 0x000e220008000a00 */
[----:B------:R-:W-:Y:S02]  /*0090*/  HFMA2 R13, -RZ, RZ, 0, 0 ;  /* 0x00000000ff0d7431 */ /* 0x000fe400000001ff */
[----:B------:R-:W-:Y:S01]  /*00a0*/  IMAD.MOV.U32 R8, RZ, RZ, 0xa8 ;  /* 0x000000a8ff087424 */ /* 0x000fe200078e00ff */
[----:B------:R1:W2:Y:S01]  /*00b0*/  LDC.64 R2, c[0x4][R0] ;  /* 0x0100000000027b82 */ /* 0x0002a20000000a00 */
[----:B------:R-:W3:Y:S01]  /*00c0*/  LDCU.64 UR6, c[0x4][0x18] ;  /* 0x01000300ff0677ac */ /* 0x000ee20008000a00 */
[----:B------:R-:W-:Y:S01]  /*00d0*/  IMAD.MOV.U32 R12, RZ, RZ, 0x1 ;  /* 0x00000001ff0c7424 */ /* 0x000fe200078e00ff */
[----:B------:R-:W4:Y:S01]  /*00e0*/  LDCU.64 UR8, c[0x4][0x8] ;  /* 0x01000100ff0877ac */ /* 0x000f220008000a00 */
[----:B0-----:R-:W-:Y:S02]  /*00f0*/  IMAD.U32 R4, RZ, RZ, UR4 ;  /* 0x00000004ff047e24 */ /* 0x001fe4000f8e00ff */
[----:B------:R-:W-:Y:S01]  /*0100*/  IMAD.U32 R5, RZ, RZ, UR5 ;  /* 0x00000005ff057e24 */ /* 0x000fe2000f8e00ff */
[----:B---3--:R-:W-:Y:S01]  /*0110*/  MOV R6, UR6 ;  /* 0x0000000600067c02 */ /* 0x008fe20008000f00 */
[----:B------:R-:W-:-:S02]  /*0120*/  IMAD.U32 R7, RZ, RZ, UR7 ;  /* 0x00000007ff077e24 */ /* 0x000fc4000f8e00ff */
[----:B----4-:R-:W-:Y:S01]  /*0130*/  IMAD.U32 R10, RZ, RZ, UR8 ;  /* 0x00000008ff0a7e24 */ /* 0x010fe2000f8e00ff */
[----:B-1----:R-:W-:-:S07]  /*0140*/  MOV R11, UR9 ;  /* 0x00000009000b7c02 */ /* 0x002fce0008000f00 */
[----:B------:R-:W-:-:S07]  /*0150*/  LEPC R20, `(.L_x_0) ;  /* 0x000000001014794e */ /* 0x000fce0000000000 */
[----:B--2---:R-:W-:Y:S05]  /*0160*/  CALL.ABS.NOINC R2 ;  /* 0x0000000002007343 */ /* 0x004fea0003c00000 */
.L_x_0:
[----:B------:R-:W0:Y:S01]  /*0170*/  S2R R0, SR_TID.X ;  /* 0x0000000000007919 */ /* 0x000e220000002100 */
[----:B------:R-:W1:Y:S02]  /*0180*/  LDC R4, c[0x0][0x394] ;  /* 0x0000e500ff047b82 */ /* 0x000e640000000800 */
[----:B-1----:R-:W-:Y:S02]  /*0190*/  ISETP.GE.AND P1, PT, R4, 0x1, PT ;  /* 0x000000010400780c */ /* 0x002fe40003f26270 */
[----:B0-----:R-:W-:-:S13]  /*01a0*/  ISETP.NE.AND P0, PT, R0, RZ, PT ;  /* 0x000000ff0000720c */ /* 0x001fda0003f05270 */
[----:B------:R-:W0:Y:S01]  /*01b0*/  @!P0 S2R R3, SR_CgaCtaId ;  /* 0x0000000000038919 */ /* 0x000e220000008800 */
[----:B------:R-:W-:-:S04]  /*01c0*/  @!P0 MOV R2, 0x400 ;  /* 0x0000040000028802 */ /* 0x000fc80000000f00 */
[----:B0-----:R-:W-:-:S05]  /*01d0*/  @!P0 LEA R2, R3, R2, 0x18 ;  /* 0x0000000203028211 */ /* 0x001fca00078ec0ff */
[----:B------:R0:W-:Y:S01]  /*01e0*/  @!P0 STS [R2], RZ ;  /* 0x000000ff02008388 */ /* 0x0001e20000000800 */
[----:B------:R-:W-:Y:S05]  /*01f0*/  @!P1 EXIT ;  /* 0x000000000000994d */ /* 0x000fea0003800000 */
[----:B------:R-:W1:Y:S01]  /*0200*/  S2R R4, SR_CgaCtaId ;  /* 0x0000000000047919 */ /* 0x000e620000008800 */
[----:B0-----:R-:W0:Y:S01]  /*0210*/  LDC R2, c[0x0][0x360] ;  /* 0x0000d800ff027b82 */ /* 0x001e220000000800 */
[----:B------:R-:W-:Y:S01]  /*0220*/  MOV R3, 0x400 ;  /* 0x0000040000037802 */ /* 0x000fe20000000f00 */
[----:B------:R-:W-:Y:S01]  /*0230*/  IMAD.MOV.U32 R6, RZ, RZ, RZ ;  /* 0x000000ffff067224 */ /* 0x000fe200078e00ff */
[----:B------:R-:W-:-:S03]  /*0240*/  SHF.R.U32.HI R5, RZ, 0x5, R0 ;  /* 0x00000005ff057819 */ /* 0x000fc60000011600 */
[----:B------:R-:W-:-:S05]  /*0250*/  VIADD R3, R3, 0x10 ;  /* 0x0000001003037836 */ /* 0x000fca0000000000 */
[----:B-1----:R-:W-:Y:S02]  /*0260*/  LEA R3, R4, R3, 0x18 ;  /* 0x0000000304037211 */ /* 0x002fe400078ec0ff */
[----:B------:R-:W-:Y:S01]  /*0270*/  LOP3.LUT R4, R5, R0, RZ, 0x3c, !PT ;  /* 0x0000000005047212 */ /* 0x000fe200078e3cff */
[----:B0-----:R-:W-:Y:S01]  /*0280*/  IMAD.SHL.U32 R5, R2, 0x2, RZ ;  /* 0x0000000202057824 */ /* 0x001fe200078e00ff */
[----:B------:R-:W-:Y:S01]  /*0290*/  LEA R7, R0, R3, 0x3 ;  /* 0x0000000300077211 */ /* 0x000fe200078e18ff */
[----:B------:R-:W-:Y:S01]  /*02a0*/  IMAD R9, R2, 0x10, R3 ;  /* 0x0000001002097824 */ /* 0x000fe200078e0203 */
[----:B------:R-:W-:Y:S02]  /*02b0*/  LEA R8, R4, 0x1, 0x1 ;  /* 0x0000000104087811 */ /* 0x000fe400078e08ff */
[----:B------:R-:W-:-:S07]  /*02c0*/  LEA R20, R2, R7, 0x3 ;  /* 0x0000000702147211 */ /* 0x000fce00078e18ff */
.L_x_7:
[----:B0-----:R-:W0:Y:S01]  /*02d0*/  LDCU.64 UR4, c[0x0][0x390] ;  /* 0x00007200ff0477ac */ /* 0x001e220008000a00 */
[----:B------:R-:W1:Y:S01]  /*02e0*/  LDC.64 R12, c[0x0][0x380] ;  /* 0x0000e000ff0c7b82 */ /* 0x000e620000000a00 */
[----:B------:R-:W-:-:S04]  /*02f0*/  IMAD R19, R5, R6, R0 ;  /* 0x0000000605137224 */ /* 0x000fc800078e0200 */
[----:B------:R-:W-:-:S03]  /*0300*/  IMAD.IADD R21, R19, 0x1, R2 ;  /* 0x0000000113157824 */ /* 0x000fc600078e0202 */
[----:B------:R-:W2:Y:S08]  /*0310*/  LDC.64 R14, c[0x0][0x380] ;  /* 0x0000e000ff0e7b82 */ /* 0x000eb00000000a00 */
[----:B------:R-:W3:Y:S01]  /*0320*/  LDC.64 R10, c[0x0][0x388] ;  /* 0x0000e200ff0a7b82 */ /* 0x000ee20000000a00 */
[----:B0-----:R-:W-:Y:S02]  /*0330*/  ISETP.GE.AND P0, PT, R19, UR4, PT ;  /* 0x0000000413007c0c */ /* 0x001fe4000bf06270 */
[----:B------:R-:W-:-:S05]  /*0340*/  ISETP.GE.U32.AND P1, PT, R21, UR4, PT ;  /* 0x0000000415007c0c */ /* 0x000fca000bf26070 */
[----:B------:R-:W0:Y:S06]  /*0350*/  LDC.64 R16, c[0x0][0x388] ;  /* 0x0000e200ff107b82 */ /* 0x000e2c0000000a00 */
[----:B-1----:R-:W-:-:S04]  /*0360*/  @!P0 IMAD.WIDE.U32 R12, R19, 0x4, R12 ;  /* 0x00000004130c8825 */ /* 0x002fc800078e000c */
[----:B--2---:R-:W-:Y:S01]  /*0370*/  @!P1 IMAD.WIDE.U32 R14, R21, 0x4, R14 ;  /* 0x00000004150e9825 */ /* 0x004fe200078e000e */
[----:B------:R-:W2:Y:S04]  /*0380*/  @!P0 LDG.E R18, desc[UR36][R12.64] ;  /* 0x000000240c128981 */ /* 0x000ea8000c1e1900 */
[----:B------:R-:W4:Y:S01]  /*0390*/  @!P1 LDG.E R23, desc[UR36][R14.64] ;  /* 0x000000240e179981 */ /* 0x000f22000c1e1900 */
[----:B---3--:R-:W-:-:S06]  /*03a0*/  @!P0 IMAD.WIDE.U32 R10, R19, 0x4, R10 ;  /* 0x00000004130a8825 */ /* 0x008fcc00078e000a */
[----:B------:R-:W3:Y:S01]  /*03b0*/  @!P0 LDG.E R10, desc[UR36][R10.64] ;  /* 0x000000240a0a8981 */ /* 0x000ee2000c1e1900 */
[----:B0-----:R-:W-:-:S06]  /*03c0*/  @!P1 IMAD.WIDE.U32 R16, R21, 0x4, R16 ;  /* 0x0000000415109825 */ /* 0x001fcc00078e0010 */
[----:B------:R-:W5:Y:S01]  /*03d0*/  @!P1 LDG.E R17, desc[UR36][R16.64] ;  /* 0x0000002410119981 */ /* 0x000f62000c1e1900 */
[----:B------:R-:W-:Y:S02]  /*03e0*/  @P0 IMAD.MOV.U32 R22, RZ, RZ, 0x3f800000 ;  /* 0x3f800000ff160424 */ /* 0x000fe400078e00ff */
[----:B------:R-:W-:Y:S01]  /*03f0*/  @P1 IMAD.MOV.U32 R25, RZ, RZ, 0x3f800000 ;  /* 0x3f800000ff191424 */ /* 0x000fe200078e00ff */
[----:B------:R-:W-:Y:S02]  /*0400*/  IADD3 R6, PT, PT, R6, 0x1, RZ ;  /* 0x0000000106067810 */ /* 0x000fe40007ffe0ff */
[----:B------:R-:W-:Y:S01]  /*0410*/  @P0 MOV R18, RZ ;  /* 0x000000ff00120202 */ /* 0x000fe20000000f00 */
[----:B------:R-:W-:-:S04]  /*0420*/  @P1 IMAD.MOV.U32 R23, RZ, RZ, RZ ;  /* 0x000000ffff171224 */ /* 0x000fc800078e00ff */
[----:B--2---:R0:W-:Y:S04]  /*0430*/  STS [R7+0x4], R18 ;  /* 0x0000041207007388 */ /* 0x0041e80000000800 */
[----:B---3--:R0:W-:Y:S04]  /*0440*/  @!P0 STS [R7], R10 ;  /* 0x0000000a07008388 */ /* 0x0081e80000000800 */
[----:B------:R0:W-:Y:S04]  /*0450*/  @P0 STS [R7], R22 ;  /* 0x0000001607000388 */ /* 0x0001e80000000800 */
[----:B-----5:R0:W-:Y:S04]  /*0460*/  @!P1 STS [R20], R17 ;  /* 0x0000001114009388 */ /* 0x0201e80000000800 */
[----:B----4-:R0:W-:Y:S04]  /*0470*/  STS [R20+0x4], R23 ;  /* 0x0000041714007388 */ /* 0x0101e80000000800 */
[----:B------:R0:W-:Y:S01]  /*0480*/  @P1 STS [R20], R25 ;  /* 0x0000001914001388 */ /* 0x0001e20000000800 */
[----:B------:R-:W-:Y:S01]  /*0490*/  ISETP.NE.AND P0, PT, R6, UR5, PT ;  /* 0x0000000506007c0c */ /* 0x000fe2000bf05270 */
[----:B------:R-:W-:Y:S05]  /*04a0*/  WARPSYNC.ALL ;  /* 0x0000000000007948 */ /* 0x000fea0003800000 */
[----:B------:R-:W-:Y:S01]  /*04b0*/  BAR.SYNC.DEFER_BLOCKING 0x0 ;  /* 0x0000000000007b1d */ /* 0x000fe20000010000 */
[----:B------:R-:W-:-:S05]  /*04c0*/  IMAD.MOV.U32 R15, RZ, RZ, R2 ;  /* 0x000000ffff0f7224 */ /* 0x000fca00078e0002 */
[----:B------:R-:W-:-:S05]  /*04d0*/  UMOV UR4, 0x1 ;  /* 0x0000000100047882 */ /* 0x000fca0000000000 */
.L_x_3:
[----:B------:R-:W-:Y:S01]  /*04e0*/  ISETP.GE.U32.AND P1, PT, R4, R15, PT ;  /* 0x0000000f0400720c */ /* 0x000fe20003f26070 */
[----:B------:R-:W-:-:S12]  /*04f0*/  BSSY.RECONVERGENT B0, `(.L_x_1) ;  /* 0x000000b000007945 */ /* 0x000fd80003800200 */
[----:B-1----:R-:W-:Y:S05]  /*0500*/  @P1 BRA `(.L_x_2) ;  /* 0x0000000000241947 */ /* 0x002fea0003800000 */
[----:B0-----:R-:W-:-:S04]  /*0510*/  IMAD R10, R8, UR4, RZ ;  /* 0x00000004080a7c24 */ /* 0x001fc8000f8e02ff */
[C---:B------:R-:W-:Y:S01]  /*0520*/  VIADD R12, R10.reuse, UR4 ;  /* 0x000000040a0c7c36 */ /* 0x040fe20008000000 */
[----:B------:R-:W-:-:S03]  /*0530*/  LEA R14, R10, R3, 0x3 ;  /* 0x000000030a0e7211 */ /* 0x000fc600078e18ff */
[----:B------:R-:W-:Y:S02]  /*0540*/  IMAD R16, R12, 0x8, R3 ;  /* 0x000000080c107824 */ /* 0x000fe400078e0203 */
[----:B------:R-:W-:Y:S04]  /*0550*/  LDS.64 R10, [R14+-0x8] ;  /* 0xfffff8000e0a7984 */ /* 0x000fe80000000a00 */
[----:B------:R-:W0:Y:S02]  /*0560*/  LDS.64 R12, [R16+-0x8] ;  /* 0xfffff800100c7984 */ /* 0x000e240000000a00 */
[-C--:B0-----:R-:W-:Y:S01]  /*0570*/  FFMA R11, R11, R12.reuse, R13 ;  /* 0x0000000c0b0b7223 */ /* 0x081fe2000000000d */
[----:B------:R-:W-:-:S05]  /*0580*/  FMUL R10, R10, R12 ;  /* 0x0000000c0a0a7220 */ /* 0x000fca0000400000 */
[----:B------:R1:W-:Y:S02]  /*0590*/  STS.64 [R16+-0x8], R10 ;  /* 0xfffff80a10007388 */ /* 0x0003e40000000a00 */
.L_x_2:
[----:B------:R-:W-:Y:S05]  /*05a0*/  BSYNC.RECONVERGENT B0 ;  /* 0x0000000000007941 */ /* 0x000fea0003800200 */
.L_x_1:
[----:B------:R-:W-:Y:S01]  /*05b0*/  BAR.SYNC.DEFER_BLOCKING 0x0 ;  /* 0x0000000000007b1d */ /* 0x000fe20000010000 */
[----:B------:R-:W-:Y:S01]  /*05c0*/  ISETP.GT.U32.AND P1, PT, R15, 0x1, PT ;  /* 0x000000010f00780c */ /* 0x000fe20003f24070 */
[----:B------:R-:W-:Y:S01]  /*05d0*/  USHF.L.U32 UR4, UR4, 0x1, URZ ;  /* 0x0000000104047899 */ /* 0x000fe200080006ff */
[----:B------:R-:W-:-:S11]  /*05e0*/  SHF.R.U32.HI R15, RZ, 0x1, R15 ;  /* 0x00000001ff0f7819 */ /* 0x000fd6000001160f */
[----:B------:R-:W-:Y:S05]  /*05f0*/  @P1 BRA `(.L_x_3) ;  /* 0xfffffffc00b81947 */ /* 0x000fea000383ffff */
[----:B01----:R0:W1:Y:S01]  /*0600*/  LDS.64 R10, [R9+-0x8] ;  /* 0xfffff800090a7984 */ /* 0x0030620000000a00 */
[----:B------:R-:W-:Y:S01]  /*0610*/  BAR.SYNC.DEFER_BLOCKING 0x0 ;  /* 0x0000000000007b1d */ /* 0x000fe20000010000 */
[----:B------:R-:W-:Y:S01]  /*0620*/  ISETP.NE.AND P1, PT, R0, RZ, PT ;  /* 0x000000ff0000720c */ /* 0x000fe20003f25270 */
[----:B------:R-:W-:Y:S01]  /*0630*/  HFMA2 R13, -RZ, RZ, 0, 0 ;  /* 0x00000000ff0d7431 */ /* 0x000fe200000001ff */
[----:B------:R-:W-:-:S03]  /*0640*/  MOV R17, R2 ;  /* 0x0000000200117202 */ /* 0x000fc60000000f00 */
[----:B------:R-:W-:-:S08]  /*0650*/  UMOV UR4, 0x1 ;  /* 0x0000000100047882 */ /* 0x000fd00000000000 */
[----:B------:R-:W-:-:S05]  /*0660*/  @!P1 IMAD.MOV.U32 R12, RZ, RZ, 0x3f800000 ;  /* 0x3f800000ff0c9424 */ /* 0x000fca00078e00ff */
[----:B------:R0:W-:Y:S01]  /*0670*/  @!P1 STS.64 [R9+-0x8], R12 ;  /* 0xfffff80c09009388 */ /* 0x0001e20000000a00 */
[----:B------:R-:W-:Y:S06]  /*0680*/  BAR.SYNC.DEFER_BLOCKING 0x0 ;  /* 0x0000000000007b1d */ /* 0x000fec0000010000 */
.L_x_6:
[----:B------:R-:W-:Y:S01]  /*0690*/  ISETP.GE.AND P1, PT, R4, UR4, PT ;  /* 0x0000000404007c0c */ /* 0x000fe2000bf26270 */
[----:B------:R-:W-:-:S12]  /*06a0*/  BSSY.RECONVERGENT B0, `(.L_x_4) ;  /* 0x000000b000007945 */ /* 0x000fd80003800200 */
[----:B--2---:R-:W-:Y:S05]  /*06b0*/  @P1 BRA `(.L_x_5) ;  /* 0x0000000000241947 */ /* 0x004fea0003800000 */
[----:B0-----:R-:W-:-:S04]  /*06c0*/  IMAD R12, R8, R17, RZ ;  /* 0x00000011080c7224 */ /* 0x001fc800078e02ff */
[----:B------:R-:W-:-:S05]  /*06d0*/  IMAD R16, R12, 0x8, R3 ;  /* 0x000000080c107824 */ /* 0x000fca00078e0203 */
[----:B------:R-:W-:Y:S01]  /*06e0*/  LEA R18, R17, R16, 0x3 ;  /* 0x0000001011127211 */ /* 0x000fe200078e18ff */
[----:B------:R-:W-:Y:S04]  /*06f0*/  LDS.64 R14, [R16+-0x8] ;  /* 0xfffff800100e7984 */ /* 0x000fe80000000a00 */
[----:B------:R-:W0:Y:S02]  /*0700*/  LDS.64 R12, [R18+-0x8] ;  /* 0xfffff800120c7984 */ /* 0x000e240000000a00 */
[-C--:B0-----:R-:W-:Y:S01]  /*0710*/  FFMA R15, R15, R12.reuse, R13 ;  /* 0x0000000c0f0f7223 */ /* 0x081fe2000000000d */
[----:B------:R-:W-:Y:S01]  /*0720*/  FMUL R14, R14, R12 ;  /* 0x0000000c0e0e7220 */ /* 0x000fe20000400000 */
[----:B------:R2:W-:Y:S04]  /*0730*/  STS.64 [R16+-0x8], R12 ;  /* 0xfffff80c10007388 */ /* 0x0005e80000000a00 */
[----:B------:R2:W-:Y:S02]  /*0740*/  STS.64 [R18+-0x8], R14 ;  /* 0xfffff80e12007388 */ /* 0x0005e40000000a00 */
.L_x_5:
[----:B------:R-:W-:Y:S05]  /*0750*/  BSYNC.RECONVERGENT B0 ;  /* 0x0000000000007941 */ /* 0x000fea0003800200 */
.L_x_4:
[----:B------:R-:W-:Y:S01]  /*0760*/  BAR.SYNC.DEFER_BLOCKING 0x0 ;  /* 0x0000000000007b1d */ /* 0x000fe20000010000 */
[----:B------:R-:W-:Y:S01]  /*0770*/  ISETP.GT.U32.AND P1, PT, R17, 0x1, PT ;  /* 0x000000011100780c */ /* 0x000fe20003f24070 */
[----:B------:R-:W-:Y:S01]  /*0780*/  USHF.L.U32 UR4, UR4, 0x1, URZ ;  /* 0x0000000104047899 */ /* 0x000fe200080006ff */
[----:B------:R-:W-:-:S11]  /*0790*/  SHF.R.U32.HI R17, RZ, 0x1, R17 ;  /* 0x00000001ff117819 */ /* 0x000fd60000011611 */
[----:B------:R-:W-:Y:S05]  /*07a0*/  @P1 BRA `(.L_x_6) ;  /* 0xfffffffc00b81947 */ /* 0x000fea000383ffff */
[----:B------:R-:W3:Y:S01]  /*07b0*/  LDCU UR4, c[0x0][0x390] ;  /* 0x00007200ff0477ac */ /* 0x000ee20008000800 */
[----:B------:R-:W4:Y:S08]  /*07c0*/  LDC.64 R22, c[0x0][0x388] ;  /* 0x0000e200ff167b82 */ /* 0x000f300000000a00 */
[----:B0-2---:R-:W0:Y:S08]  /*07d0*/  LDC.64 R12, c[0x0][0x380] ;  /* 0x0000e000ff0c7b82 */ /* 0x005e300000000a00 */
[----:B------:R-:W2:Y:S01]  /*07e0*/  LDC.64 R16, c[0x0][0x388] ;  /* 0x0000e200ff107b82 */ /* 0x000ea20000000a00 */
[----:B---3--:R-:W-:-:S13]  /*07f0*/  ISETP.GE.AND P2, PT, R19, UR4, PT ;  /* 0x0000000413007c0c */ /* 0x008fda000bf46270 */
[----:B----4-:R-:W-:-:S04]  /*0800*/  @!P2 IMAD.WIDE.U32 R22, R19, 0x4, R22 ;  /* 0x000000041316a825 */ /* 0x010fc800078e0016 */
[----:B0-----:R-:W-:Y:S02]  /*0810*/  @!P2 IMAD.WIDE.U32 R12, R19, 0x4, R12 ;  /* 0x00000004130ca825 */ /* 0x001fe400078e000c */
[----:B------:R-:W3:Y:S01]  /*0820*/  @!P2 LDG.E R22, desc[UR36][R22.64] ;  /* 0x000000241616a981 */ /* 0x000ee2000c1e1900 */
[----:B------:R-:W-:Y:S01]  /*0830*/  @!P2 MOV R14, 0x400 ;  /* 0x00000400000ea802 */ /* 0x000fe20000000f00 */
[----:B------:R-:W0:Y:S02]  /*0840*/  LDC.64 R18, c[0x0][0x380] ;  /* 0x0000e000ff127b82 */ /* 0x000e240000000a00 */
[----:B------:R-:W3:Y:S01]  /*0850*/  @!P2 LDG.E R24, desc[UR36][R12.64] ;  /* 0x000000240c18a981 */ /* 0x000ee2000c1e1900 */
[----:B------:R-:W-:Y:S01]  /*0860*/  ISETP.GE.U32.AND P1, PT, R21, UR4, PT ;  /* 0x0000000415007c0c */ /* 0x000fe2000bf26070 */
[----:B------:R-:W4:-:S12]  /*0870*/  @!P2 S2R R15, SR_CgaCtaId ;  /* 0x00000000000fa919 */ /* 0x000f180000008800 */
[----:B--2---:R-:W-:-:S04]  /*0880*/  @!P1 IMAD.WIDE.U32 R16, R21, 0x4, R16 ;  /* 0x0000000415109825 */ /* 0x004fc800078e0010 */
[----:B0-----:R-:W-:Y:S01]  /*0890*/  @!P1 IMAD.WIDE.U32 R18, R21, 0x4, R18 ;  /* 0x0000000415129825 */ /* 0x001fe200078e0012 */
[----:B----4-:R-:W-:Y:S02]  /*08a0*/  @!P2 LEA R25, R15, R14, 0x18 ;  /* 0x0000000e0f19a211 */ /* 0x010fe400078ec0ff */
[----:B------:R-:W-:Y:S04]  /*08b0*/  @!P2 LDS.64 R14, [R7] ;  /* 0x00000000070ea984 */ /* 0x000fe80000000a00 */
[----:B------:R-:W0:Y:S02]  /*08c0*/  @!P2 LDS R25, [R25] ;  /* 0x000000001919a984 */ /* 0x000e240000000800 */
[----:B0-----:R-:W-:-:S04]  /*08d0*/  @!P2 FFMA R15, R14, R25, R15 ;  /* 0x000000190e0fa223 */ /* 0x001fc8000000000f */
[----:B---3--:R-:W-:-:S05]  /*08e0*/  @!P2 FFMA R23, R15, R22, R24 ;  /* 0x000000160f17a223 */ /* 0x008fca0000000018 */
[----:B------:R-:W-:Y:S04]  /*08f0*/  @!P2 STG.E desc[UR36][R12.64], R23 ;  /* 0x000000170c00a986 */ /* 0x000fe8000c101924 */
[----:B------:R-:W2:Y:S04]  /*0900*/  @!P1 LDG.E R16, desc[UR36][R16.64] ;  /* 0x0000002410109981 */ /* 0x000ea8000c1e1900 */
[----:B------:R-:W2:Y:S01]  /*0910*/  @!P1 LDG.E R21, desc[UR36][R18.64] ;  /* 0x0000002412159981 */ /* 0x000ea2000c1e1900 */
[----:B------:R-:W-:Y:S02]  /*0920*/  ISETP.NE.AND P2, PT, R0, RZ, PT ;  /* 0x000000ff0000720c */ /* 0x000fe40003f45270 */
[----:B------:R-:W-:Y:S01]  /*0930*/  @!P1 MOV R14, 0x400 ;  /* 0x00000400000e9802 */ /* 0x000fe20000000f00 */
[----:B------:R-:W0:Y:S10]  /*0940*/  @!P1 S2R R15, SR_CgaCtaId ;  /* 0x00000000000f9919 */ /* 0x000e340000008800 */
[----:B------:R-:W3:Y:S01]  /*0950*/  @!P2 S2R R25, SR_CgaCtaId ;  /* 0x000000000019a919 */ /* 0x000ee20000008800 */
[----:B------:R-:W-:-:S02]  /*0960*/  @!P2 MOV R24, 0x400 ;  /* 0x000004000018a802 */ /* 0x000fc40000000f00 */
[----:B0-----:R-:W-:Y:S02]  /*0970*/  @!P1 LEA R22, R15, R14, 0x18 ;  /* 0x0000000e0f169211 */ /* 0x001fe400078ec0ff */
[----:B------:R-:W-:Y:S04]  /*0980*/  @!P1 LDS.64 R14, [R20] ;  /* 0x00000000140e9984 */ /* 0x000fe80000000a00 */
[----:B------:R-:W0:Y:S01]  /*0990*/  @!P1 LDS R22, [R22] ;  /* 0x0000000016169984 */ /* 0x000e220000000800 */
[----:B---3--:R-:W-:-:S05]  /*09a0*/  @!P2 LEA R25, R25, R24, 0x18 ;  /* 0x000000181919a211 */ /* 0x008fca00078ec0ff */
[----:B------:R-:W1:Y:S01]  /*09b0*/  @!P2 LDS R12, [R25] ;  /* 0x00000000190ca984 */ /* 0x000e620000000800 */
[----:B0-----:R-:W-:Y:S01]  /*09c0*/  @!P1 FFMA R14, R22, R14, R15 ;  /* 0x0000000e160e9223 */ /* 0x001fe2000000000f */
[----:B-1----:R-:W-:-:S05]  /*09d0*/  @!P2 FFMA R10, R10, R12, R11 ;  /* 0x0000000c0a0aa223 */ /* 0x002fca000000000b */
[----:B------:R0:W-:Y:S01]  /*09e0*/  @!P2 STS [R25], R10 ;  /* 0x0000000a1900a388 */ /* 0x0001e20000000800 */
[----:B--2---:R-:W-:-:S05]  /*09f0*/  @!P1 FFMA R21, R14, R16, R21 ;  /* 0x000000100e159223 */ /* 0x004fca0000000015 */
[----:B------:R0:W-:Y:S01]  /*0a00*/  @!P1 STG.E desc[UR36][R18.64], R21 ;  /* 0x0000001512009986 */ /* 0x0001e2000c101924 */
[----:B------:R-:W-:Y:S06]  /*0a10*/  BAR.SYNC.DEFER_BLOCKING 0x0 ;  /* 0x0000000000007b1d */ /* 0x000fec0000010000 */
[----:B------:R-:W-:Y:S05]  /*0a20*/  @P0 BRA `(.L_x_7) ;  /* 0xfffffff800280947 */ /* 0x000fea000383ffff */
[----:B------:R-:W-:Y:S05]  /*0a30*/  EXIT ;  /* 0x000000000000794d */ /* 0x000fea0003800000 */
.L_x_8:
[----:B------:R-:W-:-:S00]  /*0a40*/  BRA `(.L_x_8) ;  /* 0xfffffffc00fc7947 */ /* 0x000fc0000383ffff */
[----:B------:R-:W-:-:S00]  /*0a50*/  NOP ;  /* 0x0000000000007918 */ /* 0x000fc00000000000 */
        /* <DEDUP_REMOVED lines=10> */
.L_x_28:


//--------------------- .text._Z18reduceSumsAndProdsPfS_S_S_ii --------------------------
	.section	.text._Z18reduceSumsAndProdsPfS_S_S_ii,"ax",@progbits
	.align	128
        .global         _Z18reduceSumsAndProdsPfS_S_S_ii
        .type           _Z18reduceSumsAndProdsPfS_S_S_ii,@function
        .size           _Z18reduceSumsAndProdsPfS_S_S_ii,(.L_x_29 - _Z18reduceSumsAndProdsPfS_S_S_ii)
        .other          _Z18reduceSumsAndProdsPfS_S_S_ii,@"STO_CUDA_ENTRY STV_DEFAULT"
_Z18reduceSumsAndProdsPfS_S_S_ii:
.text._Z18reduceSumsAndProdsPfS_S_S_ii:
[----:B------:R-:W-:Y:S01]  /*0000*/  LDC R1, c[0x0][0x37c] ;  /* 0x0000df00ff017b82 */ /* 0x000fe20000000800 */
[----:B------:R-:W0:Y:S01]  /*0010*/  LDCU UR4, c[0x0][0x3a4] ;  /* 0x00007480ff0477ac */ /* 0x000e220008000800 */
[----:B------:R-:W1:Y:S06]  /*0020*/  S2R R0, SR_TID.X ;  /* 0x0000000000007919 */ /* 0x000e6c0000002100 */
[----:B------:R-:W2:Y:S01]  /*0030*/  LDC R10, c[0x0][0x360] ;  /* 0x0000d800ff0a7b82 */ /* 0x000ea20000000800 */
[----:B------:R-:W-:Y:S01]  /*0040*/  HFMA2 R11, -RZ, RZ, 1.875, 0 ;  /* 0x3f800000ff0b7431 */ /* 0x000fe200000001ff */
[----:B------:R-:W-:Y:S01]  /*0050*/  MOV R12, RZ ;  /* 0x000000ff000c7202 */ /* 0x000fe20000000f00 */
[----:B------:R-:W3:Y:S01]  /*0060*/  LDCU.64 UR6, c[0x0][0x358] ;  /* 0x00006b00ff0677ac */ /* 0x000ee20008000a00 */
[----:B0-----:R-:W-:-:S09]  /*0070*/  UISETP.GE.AND UP0, UPT, UR4, 0x1, UPT ;  /* 0x000000010400788c */ /* 0x001fd2000bf06270 */
[----:B------:R-:W-:Y:S05]  /*0080*/  BRA.U !UP0, `(.L_x_9) ;  /* 0x0000000508187547 */ /* 0x000fea000b800000 */
[----:B------:R-:W0:Y:S01]  /*0090*/  S2R R2, SR_CgaCtaId ;  /* 0x0000000000027919 */ /* 0x000e220000008800 */
[----:B------:R-:W4:Y:S01]  /*00a0*/  S2UR UR8, SR_CTAID.X ;  /* 0x00000000000879c3 */ /* 0x000f220000002500 */
[----:B------:R-:W-:Y:S01]  /*00b0*/  MOV R13, 0x400 ;  /* 0x00000400000d7802 */ /* 0x000fe20000000f00 */
[----:B--2---:R-:W-:Y:S01]  /*00c0*/  IMAD.SHL.U32 R15, R10, 0x2, RZ ;  /* 0x000000020a0f7824 */ /* 0x004fe200078e00ff */
[----:B-1----:R-:W-:Y:S01]  /*00d0*/  SHF.R.U32.HI R3, RZ, 0x5, R0 ;  /* 0x00000005ff037819 */ /* 0x002fe20000011600 */
[----:B------:R-:W-:Y:S01]  /*00e0*/  UMOV UR4, URZ ;  /* 0x000000ff00047c82 */ /* 0x000fe20008000000 */
[----:B------:R-:W-:Y:S02]  /*00f0*/  MOV R12, RZ ;  /* 0x000000ff000c7202 */ /* 0x000fe40000000f00 */
[----:B------:R-:W-:Y:S02]  /*0100*/  LOP3.LUT R14, R3, R0, RZ, 0x3c, !PT ;  /* 0x00000000030e7212 */ /* 0x000fe400078e3cff */
[----:B------:R-:W-:-:S02]  /*0110*/  MOV R11, 0x3f800000 ;  /* 0x3f800000000b7802 */ /* 0x000fc40000000f00 */
[----:B------:R-:W-:Y:S02]  /*0120*/  LEA R19, R14, 0x1, 0x1 ;  /* 0x000000010e137811 */ /* 0x000fe400078e08ff */
[----:B0-----:R-:W-:-:S05]  /*0130*/  LEA R13, R2, R13, 0x18 ;  /* 0x0000000d020d7211 */ /* 0x001fca00078ec0ff */
[--C-:B------:R-:W-:Y:S02]  /*0140*/  IMAD R17, R0, 0x8, R13.reuse ;  /* 0x0000000800117824 */ /* 0x100fe400078e020d */
[----:B------:R-:W-:-:S03]  /*0150*/  IMAD R16, R10, 0x10, R13 ;  /* 0x000000100a107824 */ /* 0x000fc600078e020d */
[----:B----4-:R-:W-:-:S07]  /*0160*/  LEA R18, R10, R17, 0x3 ;  /* 0x000000110a127211 */ /* 0x010fce00078e18ff */
.L_x_13:
[----:B------:R-:W0:Y:S01]  /*0170*/  LDCU.64 UR10, c[0x0][0x3a0] ;  /* 0x00007400ff0a77ac */ /* 0x000e220008000a00 */
[----:B-1----:R-:W1:Y:S08]  /*0180*/  LDC.64 R8, c[0x0][0x388] ;  /* 0x0000e200ff087b82 */ /* 0x002e700000000a00 */
[----:B------:R-:W2:Y:S08]  /*0190*/  LDC.64 R4, c[0x0][0x388] ;  /* 0x0000e200ff047b82 */ /* 0x000eb00000000a00 */
[----:B------:R-:W4:Y:S01]  /*01a0*/  LDC.64 R6, c[0x0][0x380] ;  /* 0x0000e000ff067b82 */ /* 0x000f220000000a00 */
[----:B0-----:R-:W-:-:S06]  /*01b0*/  UIMAD UR5, UR8, UR11, UR4 ;  /* 0x0000000b080572a4 */ /* 0x001fcc000f8e0204 */
[----:B------:R-:W-:Y:S01]  /*01c0*/  IMAD R21, R15, UR5, R0 ;  /* 0x000000050f157c24 */ /* 0x000fe2000f8e0200 */
[----:B------:R-:W0:Y:S03]  /*01d0*/  LDC.64 R2, c[0x0][0x380] ;  /* 0x0000e000ff027b82 */ /* 0x000e260000000a00 */
[C---:B------:R-:W-:Y:S01]  /*01e0*/  IMAD.IADD R23, R21.reuse, 0x1, R10 ;  /* 0x0000000115177824 */ /* 0x040fe200078e020a */
[----:B------:R-:W-:-:S04]  /*01f0*/  ISETP.GE.AND P0, PT, R21, UR10, PT ;  /* 0x0000000a15007c0c */ /* 0x000fc8000bf06270 */
[----:B------:R-:W-:-:S09]  /*0200*/  ISETP.GE.U32.AND P1, PT, R23, UR10, PT ;  /* 0x0000000a17007c0c */ /* 0x000fd2000bf26070 */
[----:B-1----:R-:W-:-:S04]  /*0210*/  @!P0 IMAD.WIDE R8, R21, 0x4, R8 ;  /* 0x0000000415088825 */ /* 0x002fc800078e0208 */
[----:B--2---:R-:W-:Y:S01]  /*0220*/  @!P1 IMAD.WIDE.U32 R4, R23, 0x4, R4 ;  /* 0x0000000417049825 */ /* 0x004fe200078e0004 */
[----:B---3--:R-:W2:Y:S03]  /*0230*/  @!P0 LDG.E R20, desc[UR6][R8.64] ;  /* 0x0000000608148981 */ /* 0x008ea6000c1e1900 */
[----:B----4-:R-:W-:Y:S02]  /*0240*/  @!P0 IMAD.WIDE R6, R21, 0x4, R6 ;  /* 0x0000000415068825 */ /* 0x010fe400078e0206 */
[----:B------:R-:W3:Y:S02]  /*0250*/  @!P1 LDG.E R21, desc[UR6][R4.64] ;  /* 0x0000000604159981 */ /* 0x000ee4000c1e1900 */
[----:B0-----:R-:W-:Y:S02]  /*0260*/  @!P1 IMAD.WIDE.U32 R2, R23, 0x4, R2 ;  /* 0x0000000417029825 */ /* 0x001fe400078e0002 */
[----:B------:R0:W4:Y:S04]  /*0270*/  @!P0 LDG.E R6, desc[UR6][R6.64] ;  /* 0x0000000606068981 */ /* 0x000128000c1e1900 */
[----:B------:R-:W5:Y:S01]  /*0280*/  @!P1 LDG.E R3, desc[UR6][R2.64] ;  /* 0x0000000602039981 */ /* 0x000f62000c1e1900 */
[----:B------:R-:W-:Y:S01]  /*0290*/  @P0 MOV R22, 0x3f800000 ;  /* 0x3f80000000160802 */ /* 0x000fe20000000f00 */
[----:B------:R-:W-:Y:S01]  /*02a0*/  @P1 IMAD.MOV.U32 R23, RZ, RZ, 0x3f800000 ;  /* 0x3f800000ff171424 */ /* 0x000fe200078e00ff */
[----:B------:R-:W-:Y:S01]  /*02b0*/  UIADD3 UR4, UPT, UPT, UR4, 0x1, URZ ;  /* 0x0000000104047890 */ /* 0x000fe2000fffe0ff */
[----:B0-----:R-:W-:-:S03]  /*02c0*/  MOV R7, R10 ;  /* 0x0000000a00077202 */ /* 0x001fc60000000f00 */
[----:B------:R-:W-:Y:S01]  /*02d0*/  UISETP.NE.AND UP0, UPT, UR4, UR11, UPT ;  /* 0x0000000b0400728c */ /* 0x000fe2000bf05270 */
[----:B------:R-:W-:Y:S01]  /*02e0*/  UMOV UR5, 0x1 ;  /* 0x0000000100057882 */ /* 0x000fe20000000000 */
[----:B------:R-:W-:Y:S01]  /*02f0*/  @P0 IMAD.MOV.U32 R20, RZ, RZ, RZ ;  /* 0x000000ffff140224 */ /* 0x000fe200078e00ff */
[----:B------:R-:W-:-:S04]  /*0300*/  @P1 MOV R21, RZ ;  /* 0x000000ff00151202 */ /* 0x000fc80000000f00 */
[----:B--2---:R0:W-:Y:S04]  /*0310*/  STS [R17+0x4], R20 ;  /* 0x0000041411007388 */ /* 0x0041e80000000800 */
[----:B----4-:R0:W-:Y:S04]  /*0320*/  @!P0 STS [R17], R6 ;  /* 0x0000000611008388 */ /* 0x0101e80000000800 */
[----:B------:R0:W-:Y:S04]  /*0330*/  @P0 STS [R17], R22 ;  /* 0x0000001611000388 */ /* 0x0001e80000000800 */
[----:B-----5:R0:W-:Y:S04]  /*0340*/  @!P1 STS [R18], R3 ;  /* 0x0000000312009388 */ /* 0x0201e80000000800 */
[----:B---3--:R0:W-:Y:S04]  /*0350*/  STS [R18+0x4], R21 ;  /* 0x0000041512007388 */ /* 0x0081e80000000800 */
[----:B------:R0:W-:Y:S01]  /*0360*/  @P1 STS [R18], R23 ;  /* 0x0000001712001388 */ /* 0x0001e20000000800 */
[----:B------:R-:W-:Y:S06]  /*0370*/  BAR.SYNC.DEFER_BLOCKING 0x0 ;  /* 0x0000000000007b1d */ /* 0x000fec0000010000 */
.L_x_12:
[----:B------:R-:W-:Y:S01]  /*0380*/  ISETP.GE.U32.AND P0, PT, R14, R7, PT ;  /* 0x000000070e00720c */ /* 0x000fe20003f06070 */
[----:B------:R-:W-:-:S12]  /*0390*/  BSSY.RECONVERGENT B0, `(.L_x_10) ;  /* 0x000000b000007945 */ /* 0x000fd80003800200 */
[----:B-1----:R-:W-:Y:S05]  /*03a0*/  @P0 BRA `(.L_x_11) ;  /* 0x0000000000240947 */ /* 0x002fea0003800000 */
[----:B------:R-:W-:-:S04]  /*03b0*/  IMAD R2, R19, UR5, RZ ;  /* 0x0000000513027c24 */ /* 0x000fc8000f8e02ff */
[C---:B------:R-:W-:Y:S01]  /*03c0*/  VIADD R4, R2.reuse, UR5 ;  /* 0x0000000502047c36 */ /* 0x040fe20008000000 */
[----:B------:R-:W-:-:S03]  /*03d0*/  LEA R2, R2, R13, 0x3 ;  /* 0x0000000d02027211 */ /* 0x000fc600078e18ff */
[----:B0-----:R-:W-:-:S03]  /*03e0*/  IMAD R6, R4, 0x8, R13 ;  /* 0x0000000804067824 */ /* 0x001fc600078e020d */
[----:B------:R-:W-:Y:S04]  /*03f0*/  LDS.64 R2, [R2+-0x8] ;  /* 0xfffff80002027984 */ /* 0x000fe80000000a00 */
[----:B------:R-:W0:Y:S02]  /*0400*/  LDS.64 R4, [R6+-0x8] ;  /* 0xfffff80006047984 */ /* 0x000e240000000a00 */
[-C--:B0-----:R-:W-:Y:S01]  /*0410*/  FFMA R5, R3, R4.reuse, R5 ;  /* 0x0000000403057223 */ /* 0x081fe20000000005 */
[----:B------:R-:W-:-:S05]  /*0420*/  FMUL R4, R2, R4 ;  /* 0x0000000402047220 */ /* 0x000fca0000400000 */
[----:B------:R1:W-:Y:S02]  /*0430*/  STS.64 [R6+-0x8], R4 ;  /* 0xfffff80406007388 */ /* 0x0003e40000000a00 */
.L_x_11:
[----:B------:R-:W-:Y:S05]  /*0440*/  BSYNC.RECONVERGENT B0 ;  /* 0x0000000000007941 */ /* 0x000fea0003800200 */
.L_x_10:
[----:B------:R-:W-:Y:S01]  /*0450*/  BAR.SYNC.DEFER_BLOCKING 0x0 ;  /* 0x0000000000007b1d */ /* 0x000fe20000010000 */
[----:B------:R-:W-:Y:S01]  /*0460*/  ISETP.GT.U32.AND P0, PT, R7, 0x1, PT ;  /* 0x000000010700780c */ /* 0x000fe20003f04070 */
[----:B------:R-:W-:Y:S01]  /*0470*/  USHF.L.U32 UR5, UR5, 0x1, URZ ;  /* 0x0000000105057899 */ /* 0x000fe200080006ff */
[----:B------:R-:W-:-:S11]  /*0480*/  SHF.R.U32.HI R7, RZ, 0x1, R7 ;  /* 0x00000001ff077819 */ /* 0x000fd60000011607 */
[----:B------:R-:W-:Y:S05]  /*0490*/  @P0 BRA `(.L_x_12) ;  /* 0xfffffffc00b80947 */ /* 0x000fea000383ffff */
[----:B------:R-:W-:-:S13]  /*04a0*/  ISETP.NE.AND P0, PT, R0, RZ, PT ;  /* 0x000000ff0000720c */ /* 0x000fda0003f05270 */
[----:B0-----:R-:W0:Y:S02]  /*04b0*/  @!P0 LDS.64 R2, [R16+-0x8] ;  /* 0xfffff80010028984 */ /* 0x001e240000000a00 */
[-C--:B0-----:R-:W-:Y:S01]  /*04c0*/  @!P0 FFMA R12, R12, R2.reuse, R3 ;  /* 0x000000020c0c8223 */ /* 0x081fe20000000003 */
[----:B------:R-:W-:Y:S01]  /*04d0*/  @!P0 FMUL R11, R11, R2 ;  /* 0x000000020b0b8220 */ /* 0x000fe20000400000 */
[----:B------:R-:W-:Y:S06]  /*04e0*/  BRA.U UP0, `(.L_x_13) ;  /* 0xfffffffd00207547 */ /* 0x000fec000b83ffff */
.L_x_9:
[----:B------:R-:W-:Y:S01]  /*04f0*/  BAR.SYNC.DEFER_BLOCKING 0x0 ;  /* 0x0000000000007b1d */ /* 0x000fe20000010000 */
[----:B-1----:R-:W-:-:S13]  /*0500*/  ISETP.NE.AND P0, PT, R0, RZ, PT ;  /* 0x000000ff0000720c */ /* 0x002fda0003f05270 */
[----:B---3--:R-:W-:Y:S05]  /*0510*/  @P0 EXIT ;  /* 0x000000000000094d */ /* 0x008fea0003800000 */
[----:B------:R-:W0:Y:S01]  /*0520*/  S2R R7, SR_CTAID.X ;  /* 0x0000000000077919 */ /* 0x000e220000002500 */
[----:B------:R-:W0:Y:S08]  /*0530*/  LDC.64 R2, c[0x0][0x398] ;  /* 0x0000e600ff027b82 */ /* 0x000e300000000a00 */
[----:B------:R-:W1:Y:S01]  /*0540*/  LDC.64 R4, c[0x0][0x390] ;  /* 0x0000e400ff047b82 */ /* 0x000e620000000a00 */
[----:B0-----:R-:W-:-:S04]  /*0550*/  IMAD.WIDE.U32 R2, R7, 0x4, R2 ;  /* 0x0000000407027825 */ /* 0x001fc800078e0002 */
[----:B-1----:R-:W-:Y:S01]  /*0560*/  IMAD.WIDE.U32 R4, R7, 0x4, R4 ;  /* 0x0000000407047825 */ /* 0x002fe200078e0004 */
[----:B------:R-:W-:Y:S04]  /*0570*/  STG.E desc[UR6][R2.64], R11 ;  /* 0x0000000b02007986 */ /* 0x000fe8000c101906 */
[----:B------:R-:W-:Y:S01]  /*0580*/  STG.E desc[UR6][R4.64], R12 ;  /* 0x0000000c04007986 */ /* 0x000fe2000c101906 */
[----:B------:R-:W-:Y:S05]  /*0590*/  EXIT ;  /* 0x000000000000794d */ /* 0x000fea0003800000 */
.L_x_14:
        /* <DEDUP_REMOVED lines=14> */
.L_x_29:


//--------------------- .text._Z16cumsumprodKernelPKfS0_PfS1_ii --------------------------
	.section	.text._Z16cumsumprodKernelPKfS0_PfS1_ii,"ax",@progbits
	.align	128
        .global         _Z16cumsumprodKernelPKfS0_PfS1_ii
        .type           _Z16cumsumprodKernelPKfS0_PfS1_ii,@function
        .size           _Z16cumsumprodKernelPKfS0_PfS1_ii,(.L_x_30 - _Z16cumsumprodKernelPKfS0_PfS1_ii)
        .other          _Z16cumsumprodKernelPKfS0_PfS1_ii,@"STO_CUDA_ENTRY STV_DEFAULT"
_Z16cumsumprodKernelPKfS0_PfS1_ii:
.text._Z16cumsumprodKernelPKfS0_PfS1_ii:
[----:B------:R-:W-:Y:S01]  /*0000*/  LDC R1, c[0x0][0x37c] ;  /* 0x0000df00ff017b82 */ /* 0x000fe20000000800 */
[----:B------:R-:W0:Y:S07]  /*0010*/  S2R R0, SR_TID.X ;  /* 0x0000000000007919 */ /* 0x000e2e0000002100 */
[----:B------:R-:W1:Y:S01]  /*0020*/  LDC R10, c[0x0][0x360] ;  /* 0x0000d800ff0a7b82 */ /* 0x000e620000000800 */
[----:B------:R-:W2:Y:S01]  /*0030*/  LDCU.64 UR8, c[0x0][0x358] ;  /* 0x00006b00ff0877ac */ /* 0x000ea20008000a00 */
[----:B------:R-:W-:Y:S01]  /*0040*/  BSSY.RECONVERGENT B0, `(.L_x_15) ;  /* 0x0000011000007945 */ /* 0x000fe20003800200 */
[----:B0-----:R-:W-:-:S02]  /*0050*/  ISETP.NE.AND P0, PT, R0, RZ, PT ;  /* 0x000000ff0000720c */ /* 0x001fc40003f05270 */
[----:B------:R-:W-:-:S04]  /*0060*/  SHF.R.U32.HI R11, RZ, 0x5, R0 ;  /* 0x00000005ff0b7819 */ /* 0x000fc80000011600 */
[----:B------:R-:W-:-:S07]  /*0070*/  LOP3.LUT R11, R11, R0, RZ, 0x3c, !PT ;  /* 0x000000000b0b7212 */ /* 0x000fce00078e3cff */
[----:B--2---:R-:W-:Y:S05]  /*0080*/  @P0 BRA `(.L_x_16) ;  /* 0x0000000000300947 */ /* 0x004fea0003800000 */
[----:B------:R-:W0:Y:S01]  /*0090*/  S2R R5, SR_CTAID.X ;  /* 0x0000000000057919 */ /* 0x000e220000002500 */
[----:B------:R-:W2:Y:S01]  /*00a0*/  S2UR UR5, SR_CgaCtaId ;  /* 0x00000000000579c3 */ /* 0x000ea20000008800 */
[----:B------:R-:W-:Y:S01]  /*00b0*/  UMOV UR4, 0x400 ;  /* 0x0000040000047882 */ /* 0x000fe20000000000 */
[----:B------:R-:W-:Y:S01]  /*00c0*/  HFMA2 R2, -RZ, RZ, 0, 0 ;  /* 0x00000000ff027431 */ /* 0x000fe200000001ff */
[----:B--2---:R-:W-:Y:S01]  /*00d0*/  ULEA UR4, UR5, UR4, 0x18 ;  /* 0x0000000405047291 */ /* 0x004fe2000f8ec0ff */
[----:B0-----:R-:W-:-:S13]  /*00e0*/  ISETP.NE.AND P0, PT, R5, RZ, PT ;  /* 0x000000ff0500720c */ /* 0x001fda0003f05270 */
[----:B------:R-:W-:Y:S05]  /*00f0*/  @!P0 BRA `(.L_x_17) ;  /* 0x0000000000108947 */ /* 0x000fea0003800000 */
[----:B------:R-:W0:Y:S01]  /*0100*/  LDC.64 R2, c[0x0][0x398] ;  /* 0x0000e600ff027b82 */ /* 0x000e220000000a00 */
[----:B------:R-:W-:-:S04]  /*0110*/  VIADD R5, R5, 0xffffffff ;  /* 0xffffffff05057836 */ /* 0x000fc80000000000 */
[----:B0-----:R-:W-:-:S06]  /*0120*/  IMAD.WIDE.U32 R2, R5, 0x4, R2 ;  /* 0x0000000405027825 */ /* 0x001fcc00078e0002 */
[----:B------:R0:W5:Y:S02]  /*0130*/  LDG.E R2, desc[UR8][R2.64] ;  /* 0x0000000802027981 */ /* 0x000164000c1e1900 */
.L_x_17:
[----:B-----5:R2:W-:Y:S02]  /*0140*/  STS [UR4], R2 ;  /* 0x00000002ff007988 */ /* 0x0205e40008000804 */
.L_x_16:
[----:B------:R-:W-:Y:S05]  /*0150*/  BSYNC.RECONVERGENT B0 ;  /* 0x0000000000007941 */ /* 0x000fea0003800200 */
.L_x_15:
[----:B--2---:R-:W2:Y:S02]  /*0160*/  LDC R2, c[0x0][0x3a4] ;  /* 0x0000e900ff027b82 */ /* 0x004ea40000000800 */
[----:B--2---:R-:W-:-:S13]  /*0170*/  ISETP.GE.AND P0, PT, R2, 0x1, PT ;  /* 0x000000010200780c */ /* 0x004fda0003f06270 */
[----:B------:R-:W-:Y:S05]  /*0180*/  @!P0 EXIT ;  /* 0x000000000000894d */ /* 0x000fea0003800000 */
[----:B------:R-:W2:Y:S01]  /*0190*/  S2R R2, SR_CgaCtaId ;  /* 0x0000000000027919 */ /* 0x000ea20000008800 */
[----:B------:R-:W3:Y:S01]  /*01a0*/  S2UR UR10, SR_CTAID.X ;  /* 0x00000000000a79c3 */ /* 0x000ee20000002500 */
[----:B------:R-:W-:Y:S01]  /*01b0*/  MOV R13, 0x400 ;  /* 0x00000400000d7802 */ /* 0x000fe20000000f00 */
[----:B------:R-:W-:Y:S01]  /*01c0*/  UMOV UR4, URZ ;  /* 0x000000ff00047c82 */ /* 0x000fe20008000000 */
[----:B------:R-:W-:Y:S02]  /*01d0*/  LEA R12, R11, 0x1, 0x1 ;  /* 0x000000010b0c7811 */ /* 0x000fe400078e08ff */
[----:B------:R-:W-:Y:S02]  /*01e0*/  IADD3 R13, PT, PT, R13, 0x10, RZ ;  /* 0x000000100d0d7810 */ /* 0x000fe40007ffe0ff */
[----:B-1----:R-:W-:Y:S02]  /*01f0*/  SHF.L.U32 R17, R10, 0x1, RZ ;  /* 0x000000010a117819 */ /* 0x002fe400000006ff */
[----:B--2---:R-:W-:-:S05]  /*0200*/  LEA R13, R2, R13, 0x18 ;  /* 0x0000000d020d7211 */ /* 0x004fca00078ec0ff */
[--C-:B------:R-:W-:Y:S02]  /*0210*/  IMAD R15, R0, 0x8, R13.reuse ;  /* 0x00000008000f7824 */ /* 0x100fe400078e020d */
[----:B------:R-:W-:-:S03]  /*0220*/  IMAD R14, R10, 0x10, R13 ;  /* 0x000000100a0e7824 */ /* 0x000fc600078e020d */
[----:B---3--:R-:W-:-:S07]  /*0230*/  LEA R16, R10, R15, 0x3 ;  /* 0x0000000f0a107211 */ /* 0x008fce00078e18ff */
.L_x_26:
[----:B-1----:R-:W1:Y:S01]  /*0240*/  LDCU.64 UR6, c[0x0][0x3a0] ;  /* 0x00007400ff0677ac */ /* 0x002e620008000a00 */
[----:B0-----:R-:W2:Y:S08]  /*0250*/  LDC.64 R8, c[0x0][0x388] ;  /* 0x0000e200ff087b82 */ /* 0x001eb00000000a00 */
[----:B------:R-:W3:Y:S08]  /*0260*/  LDC.64 R4, c[0x0][0x388] ;  /* 0x0000e200ff047b82 */ /* 0x000ef00000000a00 */
[----:B------:R-:W4:Y:S01]  /*0270*/  LDC.64 R6, c[0x0][0x380] ;  /* 0x0000e000ff067b82 */ /* 0x000f220000000a00 */
[----:B-1----:R-:W-:-:S06]  /*0280*/  UIMAD UR5, UR10, UR7, UR4 ;  /* 0x000000070a0572a4 */ /* 0x002fcc000f8e0204 */
[----:B------:R-:W-:Y:S01]  /*0290*/  IMAD R21, R17, UR5, R0 ;  /* 0x0000000511157c24 */ /* 0x000fe2000f8e0200 */
[----:B0-----:R-:W0:Y:S03]  /*02a0*/  LDC.64 R2, c[0x0][0x380] ;  /* 0x0000e000ff027b82 */ /* 0x001e260000000a00 */
[C---:B------:R-:W-:Y:S01]  /*02b0*/  IMAD.IADD R19, R21.reuse, 0x1, R10 ;  /* 0x0000000115137824 */ /* 0x040fe200078e020a */
[----:B------:R-:W-:-:S04]  /*02c0*/  ISETP.GE.AND P0, PT, R21, UR6, PT ;  /* 0x0000000615007c0c */ /* 0x000fc8000bf06270 */
[----:B------:R-:W-:-:S09]  /*02d0*/  ISETP.GE.U32.AND P1, PT, R19, UR6, PT ;  /* 0x0000000613007c0c */ /* 0x000fd2000bf26070 */
[----:B--2---:R-:W-:-:S04]  /*02e0*/  @!P0 IMAD.WIDE R8, R21, 0x4, R8 ;  /* 0x0000000415088825 */ /* 0x004fc800078e0208 */
[----:B---3--:R-:W-:Y:S01]  /*02f0*/  @!P1 IMAD.WIDE.U32 R4, R19, 0x4, R4 ;  /* 0x0000000413049825 */ /* 0x008fe200078e0004 */
[----:B------:R-:W2:Y:S03]  /*0300*/  @!P0 LDG.E R18, desc[UR8][R8.64] ;  /* 0x0000000808128981 */ /* 0x000ea6000c1e1900 */
[----:B----4-:R-:W-:Y:S01]  /*0310*/  @!P0 IMAD.WIDE R6, R21, 0x4, R6 ;  /* 0x0000000415068825 */ /* 0x010fe200078e0206 */
[----:B------:R-:W3:Y:S03]  /*0320*/  @!P1 LDG.E R23, desc[UR8][R4.64] ;  /* 0x0000000804179981 */ /* 0x000ee6000c1e1900 */
[----:B0-----:R-:W-:Y:S02]  /*0330*/  @!P1 IMAD.WIDE.U32 R2, R19, 0x4, R2 ;  /* 0x0000000413029825 */ /* 0x001fe400078e0002 */
[----:B------:R-:W4:Y:S04]  /*0340*/  @!P0 LDG.E R6, desc[UR8][R6.64] ;  /* 0x0000000806068981 */ /* 0x000f28000c1e1900 */
[----:B------:R-:W5:Y:S01]  /*0350*/  @!P1 LDG.E R3, desc[UR8][R2.64] ;  /* 0x0000000802039981 */ /* 0x000f62000c1e1900 */
[----:B------:R-:W-:-:S02]  /*0360*/  @P0 MOV R20, 0x3f800000 ;  /* 0x3f80000000140802 */ /* 0x000fc40000000f00 */
[----:B------:R-:W-:Y:S01]  /*0370*/  @P1 MOV R25, 0x3f800000 ;  /* 0x3f80000000191802 */ /* 0x000fe20000000f00 */
[----:B------:R-:W-:Y:S01]  /*0380*/  UIADD3 UR4, UPT, UPT, UR4, 0x1, URZ ;  /* 0x0000000104047890 */ /* 0x000fe2000fffe0ff */
[----:B------:R-:W-:-:S03]  /*0390*/  UMOV UR5, 0x1 ;  /* 0x0000000100057882 */ /* 0x000fc60000000000 */
[----:B------:R-:W-:Y:S01]  /*03a0*/  UISETP.NE.AND UP0, UPT, UR4, UR7, UPT ;  /* 0x000000070400728c */ /* 0x000fe2000bf05270 */
[----:B------:R-:W-:Y:S01]  /*03b0*/  @P0 IMAD.MOV.U32 R18, RZ, RZ, RZ ;  /* 0x000000ffff120224 */ /* 0x000fe200078e00ff */
[----:B------:R-:W-:-:S04]  /*03c0*/  @P1 MOV R23, RZ ;  /* 0x000000ff00171202 */ /* 0x000fc80000000f00 */
[----:B--2---:R-:W-:Y:S04]  /*03d0*/  STS [R15+0x4], R18 ;  /* 0x000004120f007388 */ /* 0x004fe80000000800 */
[----:B----4-:R0:W-:Y:S04]  /*03e0*/  @!P0 STS [R15], R6 ;  /* 0x000000060f008388 */ /* 0x0101e80000000800 */
[----:B------:R1:W-:Y:S04]  /*03f0*/  @P0 STS [R15], R20 ;  /* 0x000000140f000388 */ /* 0x0003e80000000800 */
[----:B-----5:R1:W-:Y:S04]  /*0400*/  @!P1 STS [R16], R3 ;  /* 0x0000000310009388 */ /* 0x0203e80000000800 */
[----:B---3--:R1:W-:Y:S04]  /*0410*/  STS [R16+0x4], R23 ;  /* 0x0000041710007388 */ /* 0x0083e80000000800 */
[----:B------:R1:W-:Y:S01]  /*0420*/  @P1 STS [R16], R25 ;  /* 0x0000001910001388 */ /* 0x0003e20000000800 */
[----:B0-----:R-:W-:Y:S01]  /*0430*/  IMAD.MOV.U32 R6, RZ, RZ, R10 ;  /* 0x000000ffff067224 */ /* 0x001fe200078e000a */
[----:B------:R-:W-:Y:S06]  /*0440*/  BAR.SYNC.DEFER_BLOCKING 0x0 ;  /* 0x0000000000007b1d */ /* 0x000fec0000010000 */
.L_x_20:
[----:B------:R-:W-:Y:S01]  /*0450*/  ISETP.GE.U32.AND P0, PT, R11, R6, PT ;  /* 0x000000060b00720c */ /* 0x000fe20003f06070 */
[----:B------:R-:W-:-:S12]  /*0460*/  BSSY.RECONVERGENT B0, `(.L_x_18) ;  /* 0x000000b000007945 */ /* 0x000fd80003800200 */
[----:B0-----:R-:W-:Y:S05]  /*0470*/  @P0 BRA `(.L_x_19) ;  /* 0x0000000000240947 */ /* 0x001fea0003800000 */
[----:B------:R-:W-:-:S05]  /*0480*/  IMAD R2, R12, UR5, RZ ;  /* 0x000000050c027c24 */ /* 0x000fca000f8e02ff */
[C---:B------:R-:W-:Y:S02]  /*0490*/  IADD3 R4, PT, PT, R2.reuse, UR5, RZ ;  /* 0x0000000502047c10 */ /* 0x040fe4000fffe0ff */
[----:B------:R-:W-:-:S03]  /*04a0*/  LEA R2, R2, R13, 0x3 ;  /* 0x0000000d02027211 */ /* 0x000fc600078e18ff */
[----:B------:R-:W-:-:S03]  /*04b0*/  IMAD R7, R4, 0x8, R13 ;  /* 0x0000000804077824 */ /* 0x000fc600078e020d */
[----:B-1----:R-:W-:Y:S04]  /*04c0*/  LDS.64 R2, [R2+-0x8] ;  /* 0xfffff80002027984 */ /* 0x002fe80000000a00 */
[----:B------:R-:W0:Y:S02]  /*04d0*/  LDS.64 R4, [R7+-0x8] ;  /* 0xfffff80007047984 */ /* 0x000e240000000a00 */
[-C--:B0-----:R-:W-:Y:S01]  /*04e0*/  FFMA R5, R3, R4.reuse, R5 ;  /* 0x0000000403057223 */ /* 0x081fe20000000005 */
[----:B------:R-:W-:-:S05]  /*04f0*/  FMUL R4, R2, R4 ;  /* 0x0000000402047220 */ /* 0x000fca0000400000 */
[----:B------:R0:W-:Y:S02]  /*0500*/  STS.64 [R7+-0x8], R4 ;  /* 0xfffff80407007388 */ /* 0x0001e40000000a00 */
.L_x_19:
[----:B------:R-:W-:Y:S05]  /*0510*/  BSYNC.RECONVERGENT B0 ;  /* 0x0000000000007941 */ /* 0x000fea0003800200 */
.L_x_18:
[----:B------:R-:W-:Y:S01]  /*0520*/  BAR.SYNC.DEFER_BLOCKING 0x0 ;  /* 0x0000000000007b1d */ /* 0x000fe20000010000 */
[----:B------:R-:W-:Y:S01]  /*0530*/  ISETP.GT.U32.AND P0, PT, R6, 0x1, PT ;  /* 0x000000010600780c */ /* 0x000fe20003f04070 */
[----:B------:R-:W-:Y:S01]  /*0540*/  USHF.L.U32 UR5, UR5, 0x1, URZ ;  /* 0x0000000105057899 */ /* 0x000fe200080006ff */
[----:B------:R-:W-:-:S11]  /*0550*/  SHF.R.U32.HI R6, RZ, 0x1, R6 ;  /* 0x00000001ff067819 */ /* 0x000fd60000011606 */
[----:B------:R-:W-:Y:S05]  /*0560*/  @P0 BRA `(.L_x_20) ;  /* 0xfffffffc00b80947 */ /* 0x000fea000383ffff */
[----:B-1----:R1:W2:Y:S01]  /*0570*/  LDS.64 R2, [R14+-0x8] ;  /* 0xfffff8000e027984 */ /* 0x0022a20000000a00 */
[----:B------:R-:W-:Y:S01]  /*0580*/  BAR.SYNC.DEFER_BLOCKING 0x0 ;  /* 0x0000000000007b1d */ /* 0x000fe20000010000 */
[----:B------:R-:W-:Y:S01]  /*0590*/  ISETP.NE.AND P0, PT, R0, RZ, PT ;  /* 0x000000ff0000720c */ /* 0x000fe20003f05270 */
[----:B0-----:R-:W-:Y:S02]  /*05a0*/  HFMA2 R5, -RZ, RZ, 0, 0 ;  /* 0x00000000ff057431 */ /* 0x001fe400000001ff */
[----:B------:R-:W-:Y:S02]  /*05b0*/  IMAD.MOV.U32 R9, RZ, RZ, R10 ;  /* 0x000000ffff097224 */ /* 0x000fe400078e000a */
[----:B------:R-:W-:-:S08]  /*05c0*/  UMOV UR5, 0x1 ;  /* 0x0000000100057882 */ /* 0x000fd00000000000 */
[----:B------:R-:W-:-:S05]  /*05d0*/  @!P0 MOV R4, 0x3f800000 ;  /* 0x3f80000000048802 */ /* 0x000fca0000000f00 */
[----:B------:R1:W-:Y:S01]  /*05e0*/  @!P0 STS.64 [R14+-0x8], R4 ;  /* 0xfffff8040e008388 */ /* 0x0003e20000000a00 */
[----:B------:R-:W-:Y:S06]  /*05f0*/  BAR.SYNC.DEFER_BLOCKING 0x0 ;  /* 0x0000000000007b1d */ /* 0x000fec0000010000 */
.L_x_23:
[----:B------:R-:W-:Y:S01]  /*0600*/  ISETP.GE.AND P0, PT, R11, UR5, PT ;  /* 0x000000050b007c0c */ /* 0x000fe2000bf06270 */
[----:B------:R-:W-:-:S12]  /*0610*/  BSSY.RECONVERGENT B0, `(.L_x_21) ;  /* 0x000000b000007945 */ /* 0x000fd80003800200 */
[----:B0-----:R-:W-:Y:S05]  /*0620*/  @P0 BRA `(.L_x_22) ;  /* 0x0000000000240947 */ /* 0x001fea0003800000 */
[----:B-1----:R-:W-:-:S05]  /*0630*/  IMAD R4, R12, R9, RZ ;  /* 0x000000090c047224 */ /* 0x002fca00078e02ff */
[----:B------:R-:W-:-:S04]  /*0640*/  LEA R8, R4, R13, 0x3 ;  /* 0x0000000d04087211 */ /* 0x000fc800078e18ff */
[----:B------:R-:W-:Y:S01]  /*0650*/  LEA R18, R9, R8, 0x3 ;  /* 0x0000000809127211 */ /* 0x000fe200078e18ff */
[----:B------:R-:W-:Y:S04]  /*0660*/  LDS.64 R6, [R8+-0x8] ;  /* 0xfffff80008067984 */ /* 0x000fe80000000a00 */
[----:B------:R-:W0:Y:S02]  /*0670*/  LDS.64 R4, [R18+-0x8] ;  /* 0xfffff80012047984 */ /* 0x000e240000000a00 */
[-C--:B0-----:R-:W-:Y:S01]  /*0680*/  FFMA R7, R7, R4.reuse, R5 ;  /* 0x0000000407077223 */ /* 0x081fe20000000005 */
[----:B------:R-:W-:Y:S01]  /*0690*/  FMUL R6, R6, R4 ;  /* 0x0000000406067220 */ /* 0x000fe20000400000 */
[----:B------:R0:W-:Y:S04]  /*06a0*/  STS.64 [R8+-0x8], R4 ;  /* 0xfffff80408007388 */ /* 0x0001e80000000a00 */
[----:B------:R0:W-:Y:S02]  /*06b0*/  STS.64 [R18+-0x8], R6 ;  /* 0xfffff80612007388 */ /* 0x0001e40000000a00 */
.L_x_22:
[----:B------:R-:W-:Y:S05]  /*06c0*/  BSYNC.RECONVERGENT B0 ;  /* 0x0000000000007941 */ /* 0x000fea0003800200 */
.L_x_21:
[----:B------:R-:W-:Y:S01]  /*06d0*/  BAR.SYNC.DEFER_BLOCKING 0x0 ;  /* 0x0000000000007b1d */ /* 0x000fe20000010000 */
[----:B------:R-:W-:Y:S01]  /*06e0*/  ISETP.GT.U32.AND P0, PT, R9, 0x1, PT ;  /* 0x000000010900780c */ /* 0x000fe20003f04070 */
[----:B------:R-:W-:Y:S01]  /*06f0*/  USHF.L.U32 UR5, UR5, 0x1, URZ ;  /* 0x0000000105057899 */ /* 0x000fe200080006ff */
[----:B------:R-:W-:-:S11]  /*0700*/  SHF.R.U32.HI R9, RZ, 0x1, R9 ;  /* 0x00000001ff097819 */ /* 0x000fd60000011609 */
[----:B------:R-:W-:Y:S05]  /*0710*/  @P0 BRA `(.L_x_23) ;  /* 0xfffffffc00b80947 */ /* 0x000fea000383ffff */
[----:B------:R-:W3:Y:S01]  /*0720*/  LDCU UR7, c[0x0][0x3a0] ;  /* 0x00007400ff0777ac */ /* 0x000ee20008000800 */
[----:B0-----:R-:W0:Y:S08]  /*0730*/  LDC.64 R8, c[0x0][0x388] ;  /* 0x0000e200ff087b82 */ /* 0x001e300000000a00 */
[----:B-1----:R-:W1:Y:S01]  /*0740*/  LDC.64 R4, c[0x0][0x380] ;  /* 0x0000e000ff047b82 */ /* 0x002e620000000a00 */
[----:B---3--:R-:W-:-:S13]  /*0750*/  ISETP.GE.AND P0, PT, R21, UR7, PT ;  /* 0x0000000715007c0c */ /* 0x008fda000bf06270 */
[C---:B0-----:R-:W-:Y:S01]  /*0760*/  @!P0 IMAD.WIDE R8, R21.reuse, 0x4, R8 ;  /* 0x0000000415088825 */ /* 0x041fe200078e0208 */
[----:B------:R-:W0:Y:S03]  /*0770*/  S2UR UR6, SR_CgaCtaId ;  /* 0x00000000000679c3 */ /* 0x000e260000008800 */
[C---:B-1----:R-:W-:Y:S02]  /*0780*/  @!P0 IMAD.WIDE R22, R21.reuse, 0x4, R4 ;  /* 0x0000000415168825 */ /* 0x042fe400078e0204 */
[----:B------:R-:W3:Y:S01]  /*0790*/  @!P0 LDG.E R8, desc[UR8][R8.64] ;  /* 0x0000000808088981 */ /* 0x000ee2000c1e1900 */
[----:B------:R-:W-:Y:S02]  /*07a0*/  UMOV UR5, 0x400 ;  /* 0x0000040000057882 */ /* 0x000fe40000000000 */
[----:B------:R-:W1:Y:S01]  /*07b0*/  @!P0 LDC.64 R6, c[0x0][0x390] ;  /* 0x0000e400ff068b82 */ /* 0x000e620000000a00 */
[----:B------:R-:W3:Y:S01]  /*07c0*/  @!P0 LDG.E R22, desc[UR8][R22.64] ;  /* 0x0000000816168981 */ /* 0x000ee2000c1e1900 */
[----:B------:R-:W-:Y:S03]  /*07d0*/  BSSY.RECONVERGENT B0, `(.L_x_24) ;  /* 0x0000016000007945 */ /* 0x000fe60003800200 */
[----:B------:R-:W-:Y:S01]  /*07e0*/  @!P0 LDS.64 R4, [R15] ;  /* 0x000000000f048984 */ /* 0x000fe20000000a00 */
[----:B0-----:R-:W-:Y:S01]  /*07f0*/  ULEA UR5, UR6, UR5, 0x18 ;  /* 0x0000000506057291 */ /* 0x001fe2000f8ec0ff */
[----:B-1----:R-:W-:-:S08]  /*0800*/  @!P0 IMAD.WIDE R6, R21, 0x4, R6 ;  /* 0x0000000415068825 */ /* 0x002fd000078e0206 */
[----:B------:R-:W0:Y:S02]  /*0810*/  LDS R18, [UR5] ;  /* 0x00000005ff127984 */ /* 0x000e240008000800 */
[----:B0-----:R-:W-:-:S04]  /*0820*/  @!P0 FFMA R5, R18, R4, R5 ;  /* 0x0000000412058223 */ /* 0x001fc80000000005 */
[----:B---3--:R-:W-:-:S05]  /*0830*/  @!P0 FFMA R5, R5, R22, R8 ;  /* 0x0000001605058223 */ /* 0x008fca0000000008 */
[----:B------:R0:W-:Y:S01]  /*0840*/  @!P0 STG.E desc[UR8][R6.64], R5 ;  /* 0x0000000506008986 */ /* 0x0001e2000c101908 */
[----:B------:R-:W-:-:S13]  /*0850*/  ISETP.GE.U32.AND P0, PT, R19, UR7, PT ;  /* 0x0000000713007c0c */ /* 0x000fda000bf06070 */
[----:B0-----:R-:W-:Y:S05]  /*0860*/  @P0 BRA `(.L_x_25) ;  /* 0x0000000000300947 */ /* 0x001fea0003800000 */
[----:B------:R-:W0:Y:S01]  /*0870*/  LDC.64 R4, c[0x0][0x388] ;  /* 0x0000e200ff047b82 */ /* 0x000e220000000a00 */
[----:B------:R-:W1:Y:S07]  /*0880*/  LDS.64 R8, [R16] ;  /* 0x0000000010087984 */ /* 0x000e6e0000000a00 */
[----:B------:R-:W3:Y:S08]  /*0890*/  LDC.64 R6, c[0x0][0x380] ;  /* 0x0000e000ff067b82 */ /* 0x000ef00000000a00 */
[----:B------:R-:W4:Y:S01]  /*08a0*/  LDC.64 R20, c[0x0][0x390] ;  /* 0x0000e400ff147b82 */ /* 0x000f220000000a00 */
[----:B0-----:R-:W-:-:S06]  /*08b0*/  IMAD.WIDE.U32 R4, R19, 0x4, R4 ;  /* 0x0000000413047825 */ /* 0x001fcc00078e0004 */
[----:B------:R-:W5:Y:S01]  /*08c0*/  LDG.E R4, desc[UR8][R4.64] ;  /* 0x0000000804047981 */ /* 0x000f62000c1e1900 */
[----:B---3--:R-:W-:-:S06]  /*08d0*/  IMAD.WIDE.U32 R6, R19, 0x4, R6 ;  /* 0x0000000413067825 */ /* 0x008fcc00078e0006 */
[----:B------:R-:W5:Y:S01]  /*08e0*/  LDG.E R6, desc[UR8][R6.64] ;  /* 0x0000000806067981 */ /* 0x000f62000c1e1900 */
[----:B-1----:R-:W-:Y:S01]  /*08f0*/  FFMA R9, R18, R8, R9 ;  /* 0x0000000812097223 */ /* 0x002fe20000000009 */
[----:B----4-:R-:W-:-:S04]  /*0900*/  IMAD.WIDE.U32 R20, R19, 0x4, R20 ;  /* 0x0000000413147825 */ /* 0x010fc800078e0014 */
[----:B-----5:R-:W-:-:S05]  /*0910*/  FFMA R9, R9, R6, R4 ;  /* 0x0000000609097223 */ /* 0x020fca0000000004 */
[----:B------:R0:W-:Y:S02]  /*0920*/  STG.E desc[UR8][R20.64], R9 ;  /* 0x0000000914007986 */ /* 0x0001e4000c101908 */
.L_x_25:
[----:B------:R-:W-:Y:S05]  /*0930*/  BSYNC.RECONVERGENT B0 ;  /* 0x0000000000007941 */ /* 0x000fea0003800200 */
.L_x_24:
[----:B--2---:R-:W-:-:S05]  /*0940*/  FFMA R2, R2, R18, R3 ;  /* 0x0000001202027223 */ /* 0x004fca0000000003 */
[----:B------:R1:W-:Y:S01]  /*0950*/  STS [UR5], R2 ;  /* 0x00000002ff007988 */ /* 0x0003e20008000805 */
[----:B------:R-:W-:Y:S06]  /*0960*/  BAR.SYNC.DEFER_BLOCKING 0x0 ;  /* 0x0000000000007b1d */ /* 0x000fec0000010000 */
[----:B------:R-:W-:Y:S05]  /*0970*/  BRA.U UP0, `(.L_x_26) ;  /* 0xfffffff900307547 */ /* 0x000fea000b83ffff */
[----:B------:R-:W-:Y:S05]  /*0980*/  EXIT ;  /* 0x000000000000794d */ /* 0x000fea0003800000 */
.L_x_27:
        /* <DEDUP_REMOVED lines=15> */
.L_x_30:


//--------------------- .nv.global.init           --------------------------
	.section	.nv.global.init,"aw",@progbits
.nv.global.init:
	.type		$str$1,@object
	.size		$str$1,(__unnamed_1 - $str$1)
$str$1:
        /*0000*/ 	.byte	0x2f, 0x74, 0x6d, 0x70, 0x2f, 0x73, 0x61, 0x73, 0x73, 0x5f, 0x63, 0x75, 0x5f, 0x73, 0x6d, 0x6b
        /*0010*/ 	.byte	0x38, 0x69, 0x6e, 0x69, 0x73, 0x2f, 0x6b, 0x2e, 0x63, 0x75, 0x00
	.type		__unnamed_1,@object
	.size		__unnamed_1,($str - __unnamed_1)
__unnamed_1:
        /*001b*/ 	.byte	0x76, 0x6f, 0x69, 0x64, 0x20, 0x61, 0x63, 0x63, 0x75, 0x6d, 0x75, 0x6c, 0x61, 0x74, 0x65, 0x42
        /*002b*/ 	.byte	0x6c, 0x6f, 0x63, 0x6b, 0x53, 0x75, 0x6d, 0x73, 0x49, 0x6e, 0x70, 0x6c, 0x61, 0x63, 0x65, 0x28
        /*003b*/ 	.byte	0x66, 0x6c, 0x6f, 0x61, 0x74, 0x20, 0x2a, 0x2c, 0x20, 0x66, 0x6c, 0x6f, 0x61, 0x74, 0x20, 0x2a
        /*004b*/ 	.byte	0x2c, 0x20, 0x69, 0x6e, 0x74, 0x2c, 0x20, 0x69, 0x6e, 0x74, 0x29, 0x00
	.type		$str,@object
	.size		$str,(.L_1 - $str)
$str:
        /*0057*/ 	.byte	0x28, 0x62, 0x6c, 0x6f, 0x63, 0x6b, 0x49, 0x64, 0x78, 0x2e, 0x78, 0x20, 0x3d, 0x3d, 0x20, 0x30
        /*0067*/ 	.byte	0x29, 0x20, 0x26, 0x26, 0x20, 0x28, 0x62, 0x6c, 0x6f, 0x63, 0x6b, 0x49, 0x64, 0x78, 0x2e, 0x79
        /*0077*/ 	.byte	0x20, 0x3d, 0x3d, 0x20, 0x30, 0x29, 0x20, 0x26, 0x26, 0x20, 0x28, 0x62, 0x6c, 0x6f, 0x63, 0x6b
        /*0087*/ 	.byte	0x49, 0x64, 0x78, 0x2e, 0x7a, 0x20, 0x3d, 0x3d, 0x20, 0x30, 0x29, 0x00
.L_1:


//--------------------- .nv.shared._Z26accumulateBlockSumsInplacePfS_ii --------------------------
	.section	.nv.shared._Z26accumulateBlockSumsInplacePfS_ii,"aw",@nobits
	.sectionflags	@""
	.align	16
.nv.shared._Z26accumulateBlockSumsInplacePfS_ii:
	.zero		1040


//--------------------- .nv.shared.reserved.0     --------------------------
	.section	.nv.shared.reserved.0,"aw",@nobits
	.weak		__nv_reservedSMEM_offset_0_alias
	.size		__nv_reservedSMEM_offset_0_alias, 0, 64
	.other		__nv_reservedSMEM_offset_0_alias,@"STO_CUDA_RESERVED_SHARED STV_DEFAULT"
__nv_reservedSMEM_offset_0_alias:
	.zero		0
	.zero		64


//--------------------- .nv.shared._Z18reduceSumsAndProdsPfS_S_S_ii --------------------------
	.section	.nv.shared._Z18reduceSumsAndProdsPfS_S_S_ii,"aw",@nobits
	.sectionflags	@""
	.align	16
	.zero		1024


//--------------------- .nv.shared._Z16cumsumprodKernelPKfS0_PfS1_ii --------------------------
	.section	.nv.shared._Z16cumsumprodKernelPKfS0_PfS1_ii,"aw",@nobits
	.sectionflags	@""
	.align	16
.nv.shared._Z16cumsumprodKernelPKfS0_PfS1_ii:
	.zero		1040


//--------------------- .nv.constant0._Z26accumulateBlockSumsInplacePfS_ii --------------------------
	.section	.nv.constant0._Z26accumulateBlockSumsInplacePfS_ii,"a",@progbits
	.sectionflags	@""
	.align	4
.nv.constant0._Z26accumulateBlockSumsInplacePfS_ii:
	.zero		920


//--------------------- .nv.constant0._Z18reduceSumsAndProdsPfS_S_S_ii --------------------------
	.section	.nv.constant0._Z18reduceSumsAndProdsPfS_S_S_ii,"a",@progbits
	.sectionflags	@""
	.align	4
.nv.constant0._Z18reduceSumsAndProdsPfS_S_S_ii:
	.zero		936


//--------------------- .nv.constant0._Z16cumsumprodKernelPKfS0_PfS1_ii --------------------------
	.section	.nv.constant0._Z16cumsumprodKernelPKfS0_PfS1_ii,"a",@progbits
	.sectionflags	@""
	.align	4
.nv.constant0._Z16cumsumprodKernelPKfS0_PfS1_ii:
	.zero		936


//--------------------- SYMBOLS --------------------------

	.type		.nv.reservedSmem.offset0,@object
	.size		.nv.reservedSmem.offset0,0x4
	.type		.nv.reservedSmem.cap,@object
	.size		.nv.reservedSmem.cap,0x4
	.type		__assertfail,@function
